def gluon_wgmma(
    a_ptr,
    b_ptr,
    c_ptr,
    M,
    N,
    K,
    stride_am,
    stride_bk,
    stride_cm,
    BLOCK_M: gl.constexpr,
    BLOCK_N: gl.constexpr,
    BLOCK_K: gl.constexpr,
    DTYPE: gl.constexpr,
    A_LAYOUT: gl.constexpr,
    B_LAYOUT: gl.constexpr,
    C_LAYOUT: gl.constexpr,
    B_SHAPE: gl.constexpr,
    TRANS_B: gl.constexpr,
    NUM_BUFFERS: gl.constexpr,
    NUM_WARPS: gl.constexpr,
):
    a_desc = tma.make_tensor_descriptor(
        a_ptr, [M, K], [stride_am, 1], [BLOCK_M, BLOCK_K], A_LAYOUT
    )
    b_desc = tma.make_tensor_descriptor(
        b_ptr,
        [N, K] if TRANS_B else [K, N],
        [stride_bk, 1],
        B_SHAPE,
        B_LAYOUT,
    )
    c_desc = tma.make_tensor_descriptor(
        c_ptr, [M, N], [stride_cm, 1], [BLOCK_M, BLOCK_N], C_LAYOUT
    )

    a_bufs = gl.allocate_shared_memory(
        DTYPE, [NUM_BUFFERS, BLOCK_M, BLOCK_K], A_LAYOUT
    )
    b_bufs = gl.allocate_shared_memory(DTYPE, [NUM_BUFFERS] + B_SHAPE, B_LAYOUT)

    pid_m = gl.program_id(0)
    pid_n = gl.program_id(1)
    off_m = pid_m * BLOCK_M
    off_n = pid_n * BLOCK_N

    mma_layout: gl.constexpr = pick_wgmma_layout(DTYPE, BLOCK_M, BLOCK_N, NUM_WARPS)
    acc = warpgroup_mma_init(
        gl.zeros((BLOCK_M, BLOCK_N), dtype=gl.float32, layout=mma_layout)
    )

    bars = gl.allocate_shared_memory(
        gl.int64, [NUM_BUFFERS, 1], mbarrier.MBarrierLayout()
    )
    for i in gl.static_range(NUM_BUFFERS):
        mbarrier.init(bars.index(i), count=1)
    idx = 0
    phase = 0

    for k in range(0, K, BLOCK_K):
        a = a_bufs.index(idx)
        b = b_bufs.index(idx)
        bar = bars.index(idx)
        mbarrier.expect(bar, a_desc.block_type.nbytes + b_desc.block_type.nbytes)
        tma.async_copy_global_to_shared(a_desc, [off_m, k], bar, a)
        tma.async_copy_global_to_shared(
            b_desc, [off_n, k] if TRANS_B else [k, off_n], bar, b
        )
        mbarrier.wait(bar, phase=phase)

        if TRANS_B:
            b = b.permute((1, 0))
        acc = warpgroup_mma_wait(num_outstanding=0, deps=(acc,))
        acc = warpgroup_mma(a, b, acc, is_async=True)

        idx += 1
        if idx == NUM_BUFFERS:
            idx = 0
            phase ^= 1

    acc = warpgroup_mma_wait(num_outstanding=0, deps=(acc,))
    for i in gl.static_range(NUM_BUFFERS):
        mbarrier.invalidate(bars.index(i))

    c_smem = gl.allocate_shared_memory(DTYPE, [BLOCK_M, BLOCK_N], C_LAYOUT)
    c_smem.store(acc.to(DTYPE))
    fence_async_shared()
    tma.async_copy_shared_to_global(c_desc, [off_m, off_n], c_smem)
    tma.store_wait(pendings=0)

# config = {"BLOCK_K": 32, "BLOCK_M": 128, "BLOCK_N": 256, "arch": "sm_90", "dtype": "bf16", "num_buffers": 3, "num_warps": 4, "trans_b": 0}
# arch = sm_90


// ===== COMPILED SASS (sm_90a) =====

	.target	sm_90a

	.elftype	@"ET_EXEC"


//--------------------- .note.nv.tkinfo           --------------------------
	.section	.note.nv.tkinfo,"",@"SHT_NOTE"
	.sectionflags	@"SHF_NOTE_NV_TKINFO"
	.tkinfo
        /*0018*/ 	.word	0x00000002
        /*0030*/ 	.string	""
        /*0030*/ 	.string	"ptxas"
        /*0030*/ 	.string	"Cuda compilation tools, release 13.0, V13.0.88"
        /*0030*/ 	.string	"Build cuda_13.0.r13.0/compiler.36424714_0"
        /*0030*/ 	.string	"-v  -suppress-debug-info  -lineinfo  -arch sm_90a "



//--------------------- .note.nv.cuinfo           --------------------------
	.section	.note.nv.cuinfo,"",@"SHT_NOTE"
	.sectionflags	@"SHF_NOTE_NV_CUINFO"
        /*0018*/ 	.short	0x0002
        /*001a*/ 	.short	0x005a
        /*001c*/ 	.short	0x0082
	.zero		2


//--------------------- .nv.info                  --------------------------
	.section	.nv.info,"",@"SHT_CUDA_INFO"
	.align	4


	//----- nvinfo : EIATTR_REGCOUNT
	.align		4
        /*0000*/ 	.byte	0x04, 0x2f
        /*0002*/ 	.short	(.L_1 - .L_0)
	.align		4
.L_0:
        /*0004*/ 	.word	index@(gluon_wgmma)
        /*0008*/ 	.word	0x000000ff


	//----- nvinfo : EIATTR_FRAME_SIZE
	.align		4
.L_1:
        /*000c*/ 	.byte	0x04, 0x11
        /*000e*/ 	.short	(.L_3 - .L_2)
	.align		4
.L_2:
        /*0010*/ 	.word	index@(gluon_wgmma)
        /*0014*/ 	.word	0x00000270


	//----- nvinfo : EIATTR_MIN_STACK_SIZE
	.align		4
.L_3:
        /*0018*/ 	.byte	0x04, 0x12
        /*001a*/ 	.short	(.L_5 - .L_4)
	.align		4
.L_4:
        /*001c*/ 	.word	index@(gluon_wgmma)
        /*0020*/ 	.word	0x00000270
.L_5:


//--------------------- .nv.compat                --------------------------
	.section	.nv.compat,"",@"SHT_CUDA_COMPAT_INFO"
	.align	4
        /*0000*/ 	.byte	0x02, 0x09, 0x01, 0x00, 0x02, 0x02, 0x04, 0x00, 0x02, 0x05, 0x05, 0x00, 0x03, 0x07, 0x01, 0x01
        /*0010*/ 	.byte	0x02, 0x03, 0x03, 0x00, 0x02, 0x06, 0x01, 0x00, 0x04, 0x0b, 0x08, 0x00, 0x00, 0x00, 0x00, 0x00
        /*0020*/ 	.byte	0x00, 0x00, 0x00, 0x00


//--------------------- .nv.info.gluon_wgmma      --------------------------
	.section	.nv.info.gluon_wgmma,"",@"SHT_CUDA_INFO"
	.sectionflags	@""
	.align	4


	//----- nvinfo : EIATTR_CUDA_API_VERSION
	.align		4
        /*0000*/ 	.byte	0x04, 0x37
        /*0002*/ 	.short	(.L_7 - .L_6)
.L_6:
        /*0004*/ 	.word	0x00000082


	//----- nvinfo : EIATTR_KPARAM_INFO
	.align		4
.L_7:
        /*0008*/ 	.byte	0x04, 0x17
        /*000a*/ 	.short	(.L_9 - .L_8)
.L_8:
        /*000c*/ 	.word	0x00000000
        /*0010*/ 	.short	0x000a
        /*0012*/ 	.short	0x0048
        /*0014*/ 	.byte	0x00, 0xf4, 0x21, 0x00


	//----- nvinfo : EIATTR_KPARAM_INFO
	.align		4
.L_9:
        /*0018*/ 	.byte	0x04, 0x17
        /*001a*/ 	.short	(.L_11 - .L_10)
.L_10:
        /*001c*/ 	.word	0x00000000
        /*0020*/ 	.short	0x0009
        /*0022*/ 	.short	0x0040
        /*0024*/ 	.byte	0x00, 0xf4, 0x21, 0x00


	//----- nvinfo : EIATTR_KPARAM_INFO
	.align		4
.L_11:
        /*0028*/ 	.byte	0x04, 0x17
        /*002a*/ 	.short	(.L_13 - .L_12)
.L_12:
        /*002c*/ 	.word	0x00000000
        /*0030*/ 	.short	0x0008
        /*0032*/ 	.short	0x0038
        /*0034*/ 	.byte	0x00, 0xf0, 0x21, 0x00


	//----- nvinfo : EIATTR_KPARAM_INFO
	.align		4
.L_13:
        /*0038*/ 	.byte	0x04, 0x17
        /*003a*/ 	.short	(.L_15 - .L_14)
.L_14:
        /*003c*/ 	.word	0x00000000
        /*0040*/ 	.short	0x0007
        /*0042*/ 	.short	0x0030
        /*0044*/ 	.byte	0x00, 0xf0, 0x21, 0x00


	//----- nvinfo : EIATTR_KPARAM_INFO
	.align		4
.L_15:
        /*0048*/ 	.byte	0x04, 0x17
        /*004a*/ 	.short	(.L_17 - .L_16)
.L_16:
        /*004c*/ 	.word	0x00000000
        /*0050*/ 	.short	0x0006
        /*0052*/ 	.short	0x0028
        /*0054*/ 	.byte	0x00, 0xf0, 0x21, 0x00


	//----- nvinfo : EIATTR_KPARAM_INFO
	.align		4
.L_17:
        /*0058*/ 	.byte	0x04, 0x17
        /*005a*/ 	.short	(.L_19 - .L_18)
.L_18:
        /*005c*/ 	.word	0x00000000
        /*0060*/ 	.short	0x0005
        /*0062*/ 	.short	0x0020
        /*0064*/ 	.byte	0x00, 0xf0, 0x11, 0x00


	//----- nvinfo : EIATTR_KPARAM_INFO
	.align		4
.L_19:
        /*0068*/ 	.byte	0x04, 0x17
        /*006a*/ 	.short	(.L_21 - .L_20)
.L_20:
        /*006c*/ 	.word	0x00000000
        /*0070*/ 	.short	0x0004
        /*0072*/ 	.short	0x001c
        /*0074*/ 	.byte	0x00, 0xf0, 0x11, 0x00


	//----- nvinfo : EIATTR_KPARAM_INFO
	.align		4
.L_21:
        /*0078*/ 	.byte	0x04, 0x17
        /*007a*/ 	.short	(.L_23 - .L_22)
.L_22:
        /*007c*/ 	.word	0x00000000
        /*0080*/ 	.short	0x0003
        /*0082*/ 	.short	0x0018
        /*0084*/ 	.byte	0x00, 0xf0, 0x11, 0x00


	//----- nvinfo : EIATTR_KPARAM_INFO
	.align		4
.L_23:
        /*0088*/ 	.byte	0x04, 0x17
        /*008a*/ 	.short	(.L_25 - .L_24)
.L_24:
        /*008c*/ 	.word	0x00000000
        /*0090*/ 	.short	0x0002
        /*0092*/ 	.short	0x0010
        /*0094*/ 	.byte	0x00, 0xf4, 0x21, 0x00


	//----- nvinfo : EIATTR_KPARAM_INFO
	.align		4
.L_25:
        /*0098*/ 	.byte	0x04, 0x17
        /*009a*/ 	.short	(.L_27 - .L_26)
.L_26:
        /*009c*/ 	.word	0x00000000
        /*00a0*/ 	.short	0x0001
        /*00a2*/ 	.short	0x0008
        /*00a4*/ 	.byte	0x00, 0xf4, 0x21, 0x00


	//----- nvinfo : EIATTR_KPARAM_INFO
	.align		4
.L_27:
        /*00a8*/ 	.byte	0x04, 0x17
        /*00aa*/ 	.short	(.L_29 - .L_28)
.L_28:
        /*00ac*/ 	.word	0x00000000
        /*00b0*/ 	.short	0x0000
        /*00b2*/ 	.short	0x0000
        /*00b4*/ 	.byte	0x00, 0xf4, 0x21, 0x00


	//----- nvinfo : EIATTR_SPARSE_MMA_MASK
	.align		4
.L_29:
        /*00b8*/ 	.byte	0x03, 0x50
        /*00ba*/ 	.short	0x0000


	//----- nvinfo : EIATTR_MAXREG_COUNT
	.align		4
        /*00bc*/ 	.byte	0x03, 0x1b
        /*00be*/ 	.short	0x00ff


	//----- nvinfo : EIATTR_NUM_BARRIERS
	.align		4
        /*00c0*/ 	.byte	0x02, 0x4c
        /*00c2*/ 	.byte	0x01
	.zero		1


	//----- nvinfo : EIATTR_ANNOTATIONS
	.align		4
        /*00c4*/ 	.byte	0x04, 0x55
        /*00c6*/ 	.short	(.L_31 - .L_30)


	//   ....[0]....
.L_30:
        /*00c8*/ 	.word	0x00000001
        /*00cc*/ 	.byte	0x50, 0x11, 0x00, 0x00, 0x01, 0x00, 0x00, 0x00, 0xa0, 0x12, 0x00, 0x00, 0x01, 0x00, 0x00, 0x00
        /* <DEDUP_REMOVED lines=272> */
        /*11dc*/ 	.byte	0x60, 0x43, 0x00, 0x00, 0x01, 0x00, 0x00, 0x00, 0x70, 0x43, 0x00, 0x00


	//----- nvinfo : EIATTR_MERCURY_ISA_VERSION
	.align		4
.L_31:
        /*11e8*/ 	.byte	0x03, 0x5f
        /*11ea*/ 	.short	0x0101


	//----- nvinfo : EIATTR_INT_WARP_WIDE_INSTR_OFFSETS
	.align		4
        /*11ec*/ 	.byte	0x04, 0x31
        /*11ee*/ 	.short	(.L_33 - .L_32)


	//   ....[0]....
.L_32:
        /*11f0*/ 	.word	0x000012d0


	//   ....[1]....
        /*11f4*/ 	.word	0x000012f0


	//   ....[2]....
        /*11f8*/ 	.word	0x00001310


	//   ....[3]....
        /*11fc*/ 	.word	0x000013f0


	//   ....[4]....
        /*1200*/ 	.word	0x00002d20


	//   ....[5]....
        /*1204*/ 	.word	0x00002d30


	//----- nvinfo : EIATTR_COOP_GROUP_MASK_REGIDS
	.align		4
.L_33:
        /*1208*/ 	.byte	0x04, 0x29
        /*120a*/ 	.short	(.L_35 - .L_34)


	//   ....[0]....
.L_34:
        /*120c*/ 	.word	0xffffffff


	//   ....[1]....
        /*1210*/ 	.word	0xffffffff


	//   ....[2]....
        /*1214*/ 	.word	0xffffffff


	//----- nvinfo : EIATTR_COOP_GROUP_INSTR_OFFSETS
	.align		4
.L_35:
        /*1218*/ 	.byte	0x04, 0x28
        /*121a*/ 	.short	(.L_37 - .L_36)


	//   ....[0]....
.L_36:
        /*121c*/ 	.word	0x00000160


	//   ....[1]....
        /*1220*/ 	.word	0x00000730


	//   ....[2]....
        /*1224*/ 	.word	0x00000ce0


	//----- nvinfo : EIATTR_MBARRIER_INSTR_OFFSETS
	.align		4
.L_37:
        /*1228*/ 	.byte	0x04, 0x39
        /*122a*/ 	.short	(.L_39 - .L_38)


	//   ....[0]....
.L_38:
        /*122c*/ 	.word	0x00001c90
        /*1230*/ 	.word	0x000000ff
        /*1234*/ 	.word	0x00012000
        /*1238*/ 	.short	0x0100
        /*123a*/ 	.byte	0x14
	.zero		1


	//   ....[1]....
        /*123c*/ 	.word	0x00001e40
        /*1240*/ 	.word	0x000000ff
        /*1244*/ 	.word	0x00012008
        /*1248*/ 	.short	0x0100
        /*124a*/ 	.byte	0x14
	.zero		1


	//   ....[2]....
        /*124c*/ 	.word	0x00001ff0
        /*1250*/ 	.word	0x000000ff
        /*1254*/ 	.word	0x00012010
        /*1258*/ 	.short	0x0100
        /*125a*/ 	.byte	0x14
	.zero		1


	//   ....[3]....
        /*125c*/ 	.word	0x00002e00
        /*1260*/ 	.word	0x000000ff
        /*1264*/ 	.word	0x00012000
        /*1268*/ 	.short	0x010a
        /*126a*/ 	.byte	0x10
	.zero		1


	//   ....[4]....
        /*126c*/ 	.word	0x00003ab0
        /*1270*/ 	.word	0x000000ff
        /*1274*/ 	.word	0x00012000
        /*1278*/ 	.short	0x0108
        /*127a*/ 	.byte	0x14
	.zero		1


	//   ....[5]....
        /*127c*/ 	.word	0x00003b20
        /*1280*/ 	.word	0x000000ff
        /*1284*/ 	.word	0x00012008
        /*1288*/ 	.short	0x0108
        /*128a*/ 	.byte	0x14
	.zero		1


	//   ....[6]....
        /*128c*/ 	.word	0x00003ba0
        /*1290*/ 	.word	0x000000ff
        /*1294*/ 	.word	0x00012010
        /*1298*/ 	.short	0x0108
        /*129a*/ 	.byte	0x14
	.zero		1


	//   ....[7]....
        /*129c*/ 	.word	0x00004ef0
        /*12a0*/ 	.word	0x000000ff
        /*12a4*/ 	.word	0x00012000
        /*12a8*/ 	.short	0x010a
        /*12aa*/ 	.byte	0x10
	.zero		1


	//----- nvinfo : EIATTR_NUM_MBARRIERS
	.align		4
.L_39:
        /*12ac*/ 	.byte	0x03, 0x38
        /*12ae*/ 	.short	0x0003


	//----- nvinfo : EIATTR_EXIT_INSTR_OFFSETS
	.align		4
        /*12b0*/ 	.byte	0x04, 0x1c
        /*12b2*/ 	.short	(.L_41 - .L_40)


	//   ....[0]....
.L_40:
        /*12b4*/ 	.word	0x00004ee0


	//----- nvinfo : EIATTR_REQNTID
	.align		4
.L_41:
        /*12b8*/ 	.byte	0x04, 0x10
        /*12ba*/ 	.short	(.L_43 - .L_42)
.L_42:
        /*12bc*/ 	.word	0x00000080
        /*12c0*/ 	.word	0x00000001
        /*12c4*/ 	.word	0x00000001


	//----- nvinfo : EIATTR_CRS_STACK_SIZE
	.align		4
.L_43:
        /*12c8*/ 	.byte	0x04, 0x1e
        /*12ca*/ 	.short	(.L_45 - .L_44)
.L_44:
        /*12cc*/ 	.word	0x00000000


	//----- nvinfo : EIATTR_CBANK_PARAM_SIZE
	.align		4
.L_45:
        /*12d0*/ 	.byte	0x03, 0x19
        /*12d2*/ 	.short	0x0050


	//----- nvinfo : EIATTR_PARAM_CBANK
	.align		4
        /*12d4*/ 	.byte	0x04, 0x0a
        /*12d6*/ 	.short	(.L_47 - .L_46)
	.align		4
.L_46:
        /*12d8*/ 	.word	index@(.nv.constant0.gluon_wgmma)
        /*12dc*/ 	.short	0x0210
        /*12de*/ 	.short	0x0050


	//----- nvinfo : EIATTR_SW_WAR
	.align		4
.L_47:
        /*12e0*/ 	.byte	0x04, 0x36
        /*12e2*/ 	.short	(.L_49 - .L_48)
.L_48:
        /*12e4*/ 	.word	0x00000008
.L_49:


//--------------------- .nv.callgraph             --------------------------
	.section	.nv.callgraph,"",@"SHT_CUDA_CALLGRAPH"
	.align	4
	.sectionentsize	8
	.align		4
        /*0000*/ 	.word	0x00000000
	.align		4
        /*0004*/ 	.word	0xffffffff
	.align		4
        /*0008*/ 	.word	0x00000000
	.align		4
        /*000c*/ 	.word	0xfffffffe
	.align		4
        /*0010*/ 	.word	0x00000000
	.align		4
        /*0014*/ 	.word	0xfffffffd
	.align		4
        /*0018*/ 	.word	0x00000000
	.align		4
        /*001c*/ 	.word	0xfffffffc


//--------------------- .text.gluon_wgmma         --------------------------
	.section	.text.gluon_wgmma,"ax",@progbits
	.align	128
        .global         gluon_wgmma
        .type           gluon_wgmma,@function
        .size           gluon_wgmma,(.L_x_52 - gluon_wgmma)
        .other          gluon_wgmma,@"STO_CUDA_ENTRY STV_DEFAULT"
gluon_wgmma:
.text.gluon_wgmma:
[----:B------:R-:W1:Y:S01]  /*0000*/  LDC R1, c[0x0][0x28] ;  /* 0x00000a00ff017b82 */ /* 0x000e620000000800 */
[----:B------:R-:W2:Y:S07]  /*0010*/  S2R R16, SR_TID.X ;  /* 0x0000000000107919 */ /* 0x000eae0000002100 */
[----:B------:R-:W3:Y:S01]  /*0020*/  S2UR UR4, SR_CgaCtaId ;  /* 0x00000000000479c3 */ /* 0x000ee20000008800 */
[----:B------:R-:W-:Y:S01]  /*0030*/  UMOV UR20, 0x400 ;  /* 0x0000040000147882 */ /* 0x000fe20000000000 */
[----:B------:R-:W-:Y:S01]  /*0040*/  ULDC UR6, c[0x0][0xc] ;  /* 0x0000030000067ab9 */ /* 0x000fe20000000800 */
[----:B------:R-:W-:Y:S01]  /*0050*/  ULDC.64 UR26, c[0x0][0x250] ;  /* 0x00009400001a7ab9 */ /* 0x000fe20000000a00 */
[----:B------:R-:W-:Y:S01]  /*0060*/  BSSY B0, `(.L_x_0) ;  /* 0x000001f000007945 */ /* 0x000fe20003800000 */
[----:B-1----:R-:W-:-:S03]  /*0070*/  VIADD R1, R1, 0xfffffd90 ;  /* 0xfffffd9001017836 */ /* 0x002fc60000000000 */
[----:B------:R-:W1:Y:S08]  /*0080*/  LDC R6, c[0x0][0x228] ;  /* 0x00008a00ff067b82 */ /* 0x000e700000000800 */
[----:B------:R-:W4:Y:S08]  /*0090*/  LDC R13, c[0x0][0x230] ;  /* 0x00008c00ff0d7b82 */ /* 0x000f300000000800 */
[----:B------:R-:W-:Y:S01]  /*00a0*/  S2UR UR29, SR_CTAID.Y ;  /* 0x00000000001d79c3 */ /* 0x000fe20000002600 */
[----:B---3--:R-:W-:-:S03]  /*00b0*/  ULEA UR20, UR4, UR20, 0x18 ;  /* 0x0000001404147291 */ /* 0x008fc6000f8ec03f */
[----:B------:R-:W-:Y:S01]  /*00c0*/  ULDC UR4, c[0x0][0x10] ;  /* 0x0000040000047ab9 */ /* 0x000fe20000000800 */
[----:B--2---:R-:W-:-:S03]  /*00d0*/  LOP3.LUT R3, R16, 0x7f, RZ, 0xc0, !PT ;  /* 0x0000007f10037812 */ /* 0x004fc600078ec0ff */
[----:B------:R-:W2:Y:S01]  /*00e0*/  S2UR UR5, SR_CTAID.Z ;  /* 0x00000000000579c3 */ /* 0x000ea20000002700 */
[----:B-1----:R-:W-:Y:S01]  /*00f0*/  VIADD R6, R6, 0xffffffff ;  /* 0xffffffff06067836 */ /* 0x002fe20000000000 */
[C---:B------:R-:W-:Y:S02]  /*0100*/  ISETP.GE.U32.AND P0, PT, R3.reuse, 0x20, PT ;  /* 0x000000200300780c */ /* 0x040fe40003f06070 */
[C---:B------:R-:W-:Y:S02]  /*0110*/  ISETP.NE.U32.AND P1, PT, R3.reuse, RZ, PT ;  /* 0x000000ff0300720c */ /* 0x040fe40003f25070 */
[----:B------:R-:W-:Y:S02]  /*0120*/  LEA R12, R3, UR20, 0x2 ;  /* 0x00000014030c7c11 */ /* 0x000fe4000f8e10ff */
[----:B------:R-:W1:Y:S01]  /*0130*/  S2UR UR30, SR_CTAID.X ;  /* 0x00000000001e79c3 */ /* 0x000e620000002500 */
[----:B----4-:R-:W-:-:S06]  /*0140*/  VIADD R8, R13, 0xffffffff ;  /* 0xffffffff0d087836 */ /* 0x010fcc0000000000 */
[----:B------:R3:W-:Y:S01]  /*0150*/  @!P0 STS [R12], RZ ;  /* 0x000000ff0c008388 */ /* 0x0007e20000000800 */
[----:B------:R-:W-:-:S03]  /*0160*/  NOP ;  /* 0x0000000000007918 */ /* 0x000fc60000000000 */
[----:B------:R3:W-:Y:S01]  /*0170*/  @!P1 STS [UR20+0x24], R6 ;  /* 0x00002406ff009988 */ /* 0x0007e20008000814 */
[----:B--2---:R-:W-:-:S03]  /*0180*/  UIMAD UR4, UR5, UR4, UR29 ;  /* 0x00000004050472a4 */ /* 0x004fc6000f8e021d */
[----:B------:R3:W-:Y:S01]  /*0190*/  @!P1 STS [UR20+0x20], R8 ;  /* 0x00002008ff009988 */ /* 0x0007e20008000814 */
[----:B-1----:R-:W-:-:S04]  /*01a0*/  UIMAD UR4, UR4, UR6, UR30 ;  /* 0x00000006040472a4 */ /* 0x002fc8000f8e021e */
[----:B------:R-:W-:-:S04]  /*01b0*/  UIMAD UR4, UR4, 0x180, URZ ;  /* 0x00000180040478a4 */ /* 0x000fc8000f8e023f */
[----:B------:R-:W-:-:S04]  /*01c0*/  UIADD3 UR22, UP0, UR4, UR26, URZ ;  /* 0x0000001a04167290 */ /* 0x000fc8000ff1e03f */
[----:B------:R-:W-:Y:S01]  /*01d0*/  ULEA.HI.X.SX32 UR23, UR4, UR27, 0x1, UP0 ;  /* 0x0000001b04177291 */ /* 0x000fe200080f0e3f */
[----:B---3--:R-:W-:Y:S11]  /*01e0*/  @P1 BRA `(.L_x_1) ;  /* 0x0000000000181947 */ /* 0x008ff60003800000 */
[----:B------:R-:W1:Y:S01]  /*01f0*/  LDS R0, [UR20+0x8] ;  /* 0x00000814ff007984 */ /* 0x000e620008000800 */
[----:B------:R-:W2:Y:S01]  /*0200*/  LDC.64 R10, c[0x0][0x210] ;  /* 0x00008400ff0a7b82 */ /* 0x000ea20000000a00 */
[----:B------:R-:W-:Y:S02]  /*0210*/  IMAD.MOV.U32 R5, RZ, RZ, 0x70 ;  /* 0x00000070ff057424 */ /* 0x000fe400078e00ff */
[----:B--2---:R2:W-:Y:S03]  /*0220*/  STS.64 [UR20], R10 ;  /* 0x0000000aff007988 */ /* 0x0045e60008000a14 */
[----:B-1----:R-:W-:-:S05]  /*0230*/  LOP3.LUT R0, R0, 0x10, R5, 0xd8, !PT ;  /* 0x0000001000007812 */ /* 0x002fca00078ed805 */
[----:B------:R2:W-:Y:S02]  /*0240*/  STS [UR20+0x8], R0 ;  /* 0x00000800ff007988 */ /* 0x0005e40008000814 */
.L_x_1:
[----:B------:R-:W-:Y:S05]  /*0250*/  BSYNC B0 ;  /* 0x0000000000007941 */ /* 0x000fea0003800000 */
.L_x_0:
[----:B------:R-:W-:Y:S04]  /*0260*/  BSSY B0, `(.L_x_2) ;  /* 0x000000a000007945 */ /* 0x000fe80003800000 */
[----:B------:R-:W-:Y:S05]  /*0270*/  @P1 BRA `(.L_x_3) ;  /* 0x0000000000201947 */ /* 0x000fea0003800000 */
[----:B--2---:R-:W1:Y:S01]  /*0280*/  LDS R0, [UR20+0x34] ;  /* 0x00003414ff007984 */ /* 0x004e620008000800 */
[----:B------:R-:W-:Y:S02]  /*0290*/  IMAD.MOV.U32 R5, RZ, RZ, 0x1f000000 ;  /* 0x1f000000ff057424 */ /* 0x000fe400078e00ff */
[----:B------:R-:W-:Y:S01]  /*02a0*/  @!P1 IMAD.MOV.U32 R2, RZ, RZ, 0x7f ;  /* 0x0000007fff029424 */ /* 0x000fe200078e00ff */
[----:B------:R-:W2:Y:S02]  /*02b0*/  @!P1 LDS R7, [UR20+0x38] ;  /* 0x00003814ff079984 */ /* 0x000ea40008000800 */
[----:B-1----:R-:W-:Y:S02]  /*02c0*/  LOP3.LUT R0, R0, 0xff000000, R5, 0xb8, !PT ;  /* 0xff00000000007812 */ /* 0x002fe400078eb805 */
[----:B--2---:R-:W-:-:S03]  /*02d0*/  @!P1 LOP3.LUT R2, R7, 0xff, R2, 0xb8, !PT ;  /* 0x000000ff07029812 */ /* 0x004fc600078eb802 */
[----:B------:R1:W-:Y:S04]  /*02e0*/  STS [UR20+0x34], R0 ;  /* 0x00003400ff007988 */ /* 0x0003e80008000814 */
[----:B------:R1:W-:Y:S02]  /*02f0*/  @!P1 STS [UR20+0x38], R2 ;  /* 0x00003802ff009988 */ /* 0x0003e40008000814 */
.L_x_3:
[----:B------:R-:W-:Y:S05]  /*0300*/  BSYNC B0 ;  /* 0x0000000000007941 */ /* 0x000fea0003800000 */
.L_x_2:
[----:B------:R-:W-:Y:S04]  /*0310*/  BSSY B0, `(.L_x_4) ;  /* 0x000000e000007945 */ /* 0x000fe80003800000 */
[----:B------:R-:W-:Y:S05]  /*0320*/  @P1 BRA `(.L_x_5) ;  /* 0x0000000000301947 */ /* 0x000fea0003800000 */
[----:B-1----:R-:W1:Y:S01]  /*0330*/  LDS R2, [UR20+0x34] ;  /* 0x00003414ff027984 */ /* 0x002e620008000800 */
[----:B------:R-:W3:Y:S03]  /*0340*/  LDC.64 R4, c[0x0][0x238] ;  /* 0x00008e00ff047b82 */ /* 0x000ee60000000a00 */
[----:B--2---:R-:W2:Y:S01]  /*0350*/  LDS R0, [UR20+0x1c] ;  /* 0x00001c14ff007984 */ /* 0x004ea20008000800 */
[C---:B---3--:R-:W-:Y:S01]  /*0360*/  SHF.L.U64.HI R5, R4.reuse, 0x1, R5 ;  /* 0x0000000104057819 */ /* 0x048fe20000010205 */
[----:B------:R-:W-:-:S03]  /*0370*/  IMAD.SHL.U32 R4, R4, 0x2, RZ ;  /* 0x0000000204047824 */ /* 0x000fc600078e00ff */
[--C-:B------:R-:W-:Y:S02]  /*0380*/  SHF.R.U32.HI R7, RZ, 0x4, R5.reuse ;  /* 0x00000004ff077819 */ /* 0x100fe40000011605 */
[----:B------:R-:W-:-:S05]  /*0390*/  SHF.R.U64 R4, R4, 0x4, R5 ;  /* 0x0000000404047819 */ /* 0x000fca0000001205 */
[----:B------:R3:W-:Y:S01]  /*03a0*/  STS [UR20+0xc], R4 ;  /* 0x00000c04ff007988 */ /* 0x0007e20008000814 */
[----:B-1----:R-:W-:Y:S02]  /*03b0*/  LOP3.LUT R2, R2, 0x7, RZ, 0xb8, !PT ;  /* 0x0000000702027812 */ /* 0x002fe400078eb8ff */
[----:B--2---:R-:W-:-:S03]  /*03c0*/  LOP3.LUT R0, R0, 0xf, R7, 0xb8, !PT ;  /* 0x0000000f00007812 */ /* 0x004fc600078eb807 */
[----:B------:R3:W-:Y:S04]  /*03d0*/  STS [UR20+0x34], R2 ;  /* 0x00003402ff007988 */ /* 0x0007e80008000814 */
[----:B------:R3:W-:Y:S02]  /*03e0*/  STS [UR20+0x1c], R0 ;  /* 0x00001c00ff007988 */ /* 0x0007e40008000814 */
.L_x_5:
[----:B------:R-:W-:Y:S05]  /*03f0*/  BSYNC B0 ;  /* 0x0000000000007941 */ /* 0x000fea0003800000 */
.L_x_4:
[----:B------:R-:W-:Y:S04]  /*0400*/  BSSY B1, `(.L_x_6) ;  /* 0x000001b000017945 */ /* 0x000fe80003800000 */
[----:B------:R-:W-:Y:S01]  /*0410*/  BSSY B0, `(.L_x_7) ;  /* 0x0000016000007945 */ /* 0x000fe20003800000 */
[----:B-123--:R-:W-:-:S03]  /*0420*/  IMAD.MOV.U32 R0, RZ, RZ, RZ ;  /* 0x000000ffff007224 */ /* 0x00efc600078e00ff */
[----:B------:R-:W-:Y:S05]  /*0430*/  @P1 BRA `(.L_x_8) ;  /* 0x0000000000201947 */ /* 0x000fea0003800000 */
[----:B------:R-:W1:Y:S02]  /*0440*/  LDS R2, [UR20+0x34] ;  /* 0x00003414ff027984 */ /* 0x000e640008000800 */
[----:B-1----:R-:W-:-:S05]  /*0450*/  LOP3.LUT R2, R2, 0x38, RZ, 0xb8, !PT ;  /* 0x0000003802027812 */ /* 0x002fca00078eb8ff */
[----:B------:R1:W-:Y:S01]  /*0460*/  STS [UR20+0x34], R2 ;  /* 0x00003402ff007988 */ /* 0x0003e20008000814 */
[----:B------:R-:W-:Y:S05]  /*0470*/  @P1 BRA `(.L_x_9) ;  /* 0x0000000000201947 */ /* 0x000fea0003800000 */
[----:B-1----:R-:W1:Y:S01]  /*0480*/  LDS R2, [UR20+0x8] ;  /* 0x00000814ff027984 */ /* 0x002e620008000800 */
[----:B------:R-:W-:-:S05]  /*0490*/  IMAD.MOV.U32 R5, RZ, RZ, 0x780 ;  /* 0x00000780ff057424 */ /* 0x000fca00078e00ff */
[----:B-1----:R-:W-:-:S05]  /*04a0*/  LOP3.LUT R2, R2, 0x500, R5, 0xd8, !PT ;  /* 0x0000050002027812 */ /* 0x002fca00078ed805 */
[----:B------:R1:W-:Y:S02]  /*04b0*/  STS [UR20+0x8], R2 ;  /* 0x00000802ff007988 */ /* 0x0003e40008000814 */
.L_x_8:
[----:B------:R-:W-:Y:S05]  /*04c0*/  @P1 BRA `(.L_x_10) ;  /* 0x0000000000281947 */ /* 0x000fea0003800000 */
[----:B-1----:R-:W1:Y:S02]  /*04d0*/  LDS R2, [UR20+0x8] ;  /* 0x00000814ff027984 */ /* 0x002e640008000800 */
[----:B-1----:R-:W-:-:S05]  /*04e0*/  LOP3.LUT R2, R2, 0x1800, RZ, 0xb8, !PT ;  /* 0x0000180002027812 */ /* 0x002fca00078eb8ff */
[----:B------:R2:W-:Y:S02]  /*04f0*/  STS [UR20+0x8], R2 ;  /* 0x00000802ff007988 */ /* 0x0005e40008000814 */
.L_x_9:
[----:B------:R-:W-:Y:S05]  /*0500*/  @P1 BREAK B0 ;  /* 0x0000000000001942 */ /* 0x000fea0003800000 */
[----:B------:R-:W-:Y:S05]  /*0510*/  @P1 BRA `(.L_x_11) ;  /* 0x0000000000241947 */ /* 0x000fea0003800000 */
[----:B------:R-:W3:Y:S01]  /*0520*/  LDS R5, [UR20+0x8] ;  /* 0x00000814ff057984 */ /* 0x000ee20008000800 */
[----:B-12---:R-:W-:-:S05]  /*0530*/  IMAD.MOV.U32 R2, RZ, RZ, 0x6000 ;  /* 0x00006000ff027424 */ /* 0x006fca00078e00ff */
[----:B---3--:R-:W-:-:S04]  /*0540*/  LOP3.LUT R2, R5, 0x4000, R2, 0xd8, !PT ;  /* 0x0000400005027812 */ /* 0x008fc800078ed802 */
[----:B------:R-:W-:-:S05]  /*0550*/  LOP3.LUT R2, R2, 0x400000, RZ, 0xb8, !PT ;  /* 0x0040000002027812 */ /* 0x000fca00078eb8ff */
[----:B------:R2:W-:Y:S02]  /*0560*/  STS [UR20+0x8], R2 ;  /* 0x00000802ff007988 */ /* 0x0005e40008000814 */
.L_x_10:
[----:B------:R-:W-:Y:S05]  /*0570*/  BSYNC B0 ;  /* 0x0000000000007941 */ /* 0x000fea0003800000 */
.L_x_7:
[----:B-12---:R-:W1:Y:S02]  /*0580*/  @!P1 LDS R2, [UR20+0x8] ;  /* 0x00000814ff029984 */ /* 0x006e640008000800 */
[----:B-1----:R-:W-:-:S05]  /*0590*/  @!P1 LOP3.LUT R2, R2, 0x8000, RZ, 0xb8, !PT ;  /* 0x0000800002029812 */ /* 0x002fca00078eb8ff */
[----:B------:R3:W-:Y:S02]  /*05a0*/  @!P1 STS [UR20+0x8], R2 ;  /* 0x00000802ff009988 */ /* 0x0007e40008000814 */
.L_x_11:
[----:B------:R-:W-:Y:S05]  /*05b0*/  BSYNC B1 ;  /* 0x0000000000017941 */ /* 0x000fea0003800000 */
.L_x_6:
[----:B------:R-:W-:Y:S05]  /*05c0*/  WARPSYNC.ALL ;  /* 0x0000000000007948 */ /* 0x000fea0003800000 */
[----:B------:R-:W4:Y:S02]  /*05d0*/  LDC R7, c[0x0][0x22c] ;  /* 0x00008b00ff077b82 */ /* 0x000f240000000800 */
[----:B----4-:R-:W-:Y:S01]  /*05e0*/  VIADD R7, R7, 0xffffffff ;  /* 0xffffffff07077836 */ /* 0x010fe20000000000 */
[----:B------:R-:W-:Y:S06]  /*05f0*/  @P0 BRA `(.L_x_12) ;  /* 0x0000000000280947 */ /* 0x000fec0003800000 */
[----:B-123--:R-:W1:Y:S01]  /*0600*/  S2R R2, SR_LANEID ;  /* 0x0000000000027919 */ /* 0x00ee620000000000 */
[----:B------:R-:W-:Y:S05]  /*0610*/  WARPSYNC.ALL ;  /* 0x0000000000007948 */ /* 0x000fea0003800000 */
[----:B-1----:R-:W-:-:S05]  /*0620*/  IMAD.SHL.U32 R2, R2, 0x4, RZ ;  /* 0x0000000402027824 */ /* 0x002fca00078e00ff */
[----:B------:R-:W1:Y:S01]  /*0630*/  LDS R9, [R2+UR20] ;  /* 0x0000001402097984 */ /* 0x000e620008000800 */
[----:B------:R-:W-:-:S05]  /*0640*/  IADD3 R4, P2, R2, UR22, RZ ;  /* 0x0000001602047c10 */ /* 0x000fca000ff5e0ff */
[----:B------:R-:W-:-:S05]  /*0650*/  IMAD.X R5, RZ, RZ, UR23, P2 ;  /* 0x00000017ff057e24 */ /* 0x000fca00090e06ff */
[----:B-1----:R4:W5:Y:S01]  /*0660*/  ATOMG.E.EXCH.STRONG.GPU PT, RZ, [R4], R9 ;  /* 0x0000000904ff73a8 */ /* 0x00296200041ee100 */
[----:B------:R-:W-:-:S04]  /*0670*/  DEPBAR {5,4,3,2,1,0} ;  /* 0x0000003f0000791a */ /* 0x000fc80000000000 */
[----:B------:R4:W-:Y:S01]  /*0680*/  UTMACCTL.IV [UR22] ;  /* 0x00000000160079b9 */ /* 0x0009e20008000000 */
[----:B------:R-:W-:Y:S01]  /*0690*/  NOP ;  /* 0x0000000000007918 */ /* 0x000fe20000000000 */
.L_x_12:
[----:B------:R-:W-:Y:S05]  /*06a0*/  @P0 BRA `(.L_x_13) ;  /* 0x00000000000c0947 */ /* 0x000fea0003800000 */
[----:B------:R0:W-:Y:S01]  /*06b0*/  UTMACMDFLUSH ;  /* 0x00000000000079b7 */ /* 0x0001e20000000000 */
[----:B------:R-:W-:Y:S05]  /*06c0*/  @P0 BRA `(.L_x_13) ;  /* 0x0000000000040947 */ /* 0x000fea0003800000 */
[----:B------:R-:W-:-:S04]  /*06d0*/  DEPBAR.LE SB0, 0x0 ;  /* 0x000080000000791a */ /* 0x000fc80000000000 */
.L_x_13:
[----:B------:R-:W-:Y:S05]  /*06e0*/  WARPSYNC.ALL ;  /* 0x0000000000007948 */ /* 0x000fea0003800000 */
[----:B-----5:R-:W-:Y:S06]  /*06f0*/  BAR.SYNC.DEFER_BLOCKING 0x0 ;  /* 0x0000000000007b1d */ /* 0x020fec0000010000 */
[----:B------:R-:W-:Y:S02]  /*0700*/  BSSY B1, `(.L_x_14) ;  /* 0x000000b000017945 */ /* 0x000fe40003800000 */
[----:B------:R-:W-:Y:S06]  /*0710*/  BAR.SYNC.DEFER_BLOCKING 0x0 ;  /* 0x0000000000007b1d */ /* 0x000fec0000010000 */
[----:B------:R1:W-:Y:S01]  /*0720*/  @!P0 STS [R12], RZ ;  /* 0x000000ff0c008388 */ /* 0x0003e20000000800 */
[----:B------:R-:W-:Y:S01]  /*0730*/  NOP ;  /* 0x0000000000007918 */ /* 0x000fe20000000000 */
[----:B------:R-:W-:Y:S05]  /*0740*/  @P1 BRA `(.L_x_15) ;  /* 0x0000000000181947 */ /* 0x000fea0003800000 */
[----:B-123--:R-:W1:Y:S01]  /*0750*/  LDS R2, [UR20+0x8] ;  /* 0x00000814ff027984 */ /* 0x00ee620008000800 */
[----:B------:R-:W2:Y:S01]  /*0760*/  LDC.64 R10, c[0x0][0x218] ;  /* 0x00008600ff0a7b82 */ /* 0x000ea20000000a00 */
[----:B----4-:R-:W-:Y:S02]  /*0770*/  IMAD.MOV.U32 R5, RZ, RZ, 0x70 ;  /* 0x00000070ff057424 */ /* 0x010fe400078e00ff */
[----:B--2---:R2:W-:Y:S03]  /*0780*/  STS.64 [UR20], R10 ;  /* 0x0000000aff007988 */ /* 0x0045e60008000a14 */
[----:B-1----:R-:W-:-:S05]  /*0790*/  LOP3.LUT R2, R2, 0x10, R5, 0xd8, !PT ;  /* 0x0000001002027812 */ /* 0x002fca00078ed805 */
[----:B------:R2:W-:Y:S02]  /*07a0*/  STS [UR20+0x8], R2 ;  /* 0x00000802ff007988 */ /* 0x0005e40008000814 */
.L_x_15:
[----:B----4-:R-:W-:Y:S05]  /*07b0*/  BSYNC B1 ;  /* 0x0000000000017941 */ /* 0x010fea0003800000 */
.L_x_14:
[----:B------:R-:W-:Y:S04]  /*07c0*/  BSSY B1, `(.L_x_16) ;  /* 0x000000a000017945 */ /* 0x000fe80003800000 */
[----:B------:R-:W-:Y:S05]  /*07d0*/  @P1 BRA `(.L_x_17) ;  /* 0x0000000000201947 */ /* 0x000fea0003800000 */
[----:B-123--:R-:W1:Y:S01]  /*07e0*/  LDS R2, [UR20+0x34] ;  /* 0x00003414ff027984 */ /* 0x00ee620008000800 */
[----:B------:R-:W-:Y:S02]  /*07f0*/  IMAD.MOV.U32 R5, RZ, RZ, 0x3f000000 ;  /* 0x3f000000ff057424 */ /* 0x000fe400078e00ff */
[----:B------:R-:W-:Y:S01]  /*0800*/  @!P1 IMAD.MOV.U32 R4, RZ, RZ, 0x1f ;  /* 0x0000001fff049424 */ /* 0x000fe200078e00ff */
[----:B------:R-:W2:Y:S02]  /*0810*/  @!P1 LDS R9, [UR20+0x38] ;  /* 0x00003814ff099984 */ /* 0x000ea40008000800 */
[----:B-1----:R-:W-:Y:S02]  /*0820*/  LOP3.LUT R2, R2, 0xff000000, R5, 0xb8, !PT ;  /* 0xff00000002027812 */ /* 0x002fe400078eb805 */
[----:B--2---:R-:W-:-:S03]  /*0830*/  @!P1 LOP3.LUT R4, R9, 0xff, R4, 0xb8, !PT ;  /* 0x000000ff09049812 */ /* 0x004fc600078eb804 */
[----:B------:R4:W-:Y:S04]  /*0840*/  STS [UR20+0x34], R2 ;  /* 0x00003402ff007988 */ /* 0x0009e80008000814 */
[----:B------:R4:W-:Y:S02]  /*0850*/  @!P1 STS [UR20+0x38], R4 ;  /* 0x00003804ff009988 */ /* 0x0009e40008000814 */
.L_x_17:
[----:B------:R-:W-:Y:S05]  /*0860*/  BSYNC B1 ;  /* 0x0000000000017941 */ /* 0x000fea0003800000 */
.L_x_16:
[----:B------:R-:W-:Y:S04]  /*0870*/  BSSY B1, `(.L_x_18) ;  /* 0x0000004000017945 */ /* 0x000fe80003800000 */
[----:B------:R-:W-:Y:S05]  /*0880*/  @P1 BRA `(.L_x_19) ;  /* 0x0000000000081947 */ /* 0x000fea0003800000 */
[----:B------:R1:W-:Y:S04]  /*0890*/  STS [UR20+0x24], R8 ;  /* 0x00002408ff007988 */ /* 0x0003e80008000814 */
[----:B------:R1:W-:Y:S02]  /*08a0*/  STS [UR20+0x20], R7 ;  /* 0x00002007ff007988 */ /* 0x0003e40008000814 */
.L_x_19:
[----:B------:R-:W-:Y:S05]  /*08b0*/  BSYNC B1 ;  /* 0x0000000000017941 */ /* 0x000fea0003800000 */
.L_x_18:
[----:B------:R-:W-:Y:S04]  /*08c0*/  BSSY B1, `(.L_x_20) ;  /* 0x000000e000017945 */ /* 0x000fe80003800000 */
[----:B------:R-:W-:Y:S05]  /*08d0*/  @P1 BRA `(.L_x_21) ;  /* 0x0000000000301947 */ /* 0x000fea0003800000 */
[----:B----4-:R-:W4:Y:S01]  /*08e0*/  LDS R4, [UR20+0x34] ;  /* 0x00003414ff047984 */ /* 0x010f220008000800 */
[----:B--2---:R-:W2:Y:S03]  /*08f0*/  LDC.64 R10, c[0x0][0x240] ;  /* 0x00009000ff0a7b82 */ /* 0x004ea60000000a00 */
[----:B-1-3--:R-:W1:Y:S01]  /*0900*/  LDS R2, [UR20+0x1c] ;  /* 0x00001c14ff027984 */ /* 0x00ae620008000800 */
[C---:B--2---:R-:W-:Y:S01]  /*0910*/  SHF.L.U64.HI R8, R10.reuse, 0x1, R11 ;  /* 0x000000010a087819 */ /* 0x044fe2000001020b */
[----:B------:R-:W-:-:S03]  /*0920*/  IMAD.SHL.U32 R5, R10, 0x2, RZ ;  /* 0x000000020a057824 */ /* 0x000fc600078e00ff */
[--C-:B------:R-:W-:Y:S02]  /*0930*/  SHF.R.U32.HI R9, RZ, 0x4, R8.reuse ;  /* 0x00000004ff097819 */ /* 0x100fe40000011608 */
[----:B------:R-:W-:-:S05]  /*0940*/  SHF.R.U64 R5, R5, 0x4, R8 ;  /* 0x0000000405057819 */ /* 0x000fca0000001208 */
[----:B------:R2:W-:Y:S01]  /*0950*/  STS [UR20+0xc], R5 ;  /* 0x00000c05ff007988 */ /* 0x0005e20008000814 */
[----:B----4-:R-:W-:Y:S02]  /*0960*/  LOP3.LUT R4, R4, 0x7, RZ, 0xb8, !PT ;  /* 0x0000000704047812 */ /* 0x010fe400078eb8ff */
[----:B-1----:R-:W-:-:S03]  /*0970*/  LOP3.LUT R2, R2, 0xf, R9, 0xb8, !PT ;  /* 0x0000000f02027812 */ /* 0x002fc600078eb809 */
[----:B------:R2:W-:Y:S04]  /*0980*/  STS [UR20+0x34], R4 ;  /* 0x00003404ff007988 */ /* 0x0005e80008000814 */
[----:B------:R2:W-:Y:S02]  /*0990*/  STS [UR20+0x1c], R2 ;  /* 0x00001c02ff007988 */ /* 0x0005e40008000814 */
.L_x_21:
[----:B------:R-:W-:Y:S05]  /*09a0*/  BSYNC B1 ;  /* 0x0000000000017941 */ /* 0x000fea0003800000 */
.L_x_20:
[----:B------:R-:W-:Y:S04]  /*09b0*/  BSSY B2, `(.L_x_22) ;  /* 0x000001a000027945 */ /* 0x000fe80003800000 */
[----:B------:R-:W-:Y:S04]  /*09c0*/  BSSY B1, `(.L_x_23) ;  /* 0x0000015000017945 */ /* 0x000fe80003800000 */
[----:B------:R-:W-:Y:S05]  /*09d0*/  @P1 BRA `(.L_x_24) ;  /* 0x0000000000201947 */ /* 0x000fea0003800000 */
[----:B-1234-:R-:W1:Y:S02]  /*09e0*/  LDS R2, [UR20+0x34] ;  /* 0x00003414ff027984 */ /* 0x01ee640008000800 */
[----:B-1----:R-:W-:-:S05]  /*09f0*/  LOP3.LUT R2, R2, 0x38, RZ, 0xb8, !PT ;  /* 0x0000003802027812 */ /* 0x002fca00078eb8ff */
[----:B------:R1:W-:Y:S01]  /*0a00*/  STS [UR20+0x34], R2 ;  /* 0x00003402ff007988 */ /* 0x0003e20008000814 */
[----:B------:R-:W-:Y:S05]  /*0a10*/  @P1 BRA `(.L_x_25) ;  /* 0x0000000000201947 */ /* 0x000fea0003800000 */
[----:B-1----:R-:W1:Y:S01]  /*0a20*/  LDS R2, [UR20+0x8] ;  /* 0x00000814ff027984 */ /* 0x002e620008000800 */
[----:B------:R-:W-:-:S05]  /*0a30*/  IMAD.MOV.U32 R5, RZ, RZ, 0x780 ;  /* 0x00000780ff057424 */ /* 0x000fca00078e00ff */
[----:B-1----:R-:W-:-:S05]  /*0a40*/  LOP3.LUT R2, R2, 0x500, R5, 0xd8, !PT ;  /* 0x0000050002027812 */ /* 0x002fca00078ed805 */
[----:B------:R1:W-:Y:S02]  /*0a50*/  STS [UR20+0x8], R2 ;  /* 0x00000802ff007988 */ /* 0x0003e40008000814 */
.L_x_24:
[----:B------:R-:W-:Y:S05]  /*0a60*/  @P1 BRA `(.L_x_26) ;  /* 0x0000000000281947 */ /* 0x000fea0003800000 */
[----:B-1234-:R-:W1:Y:S02]  /*0a70*/  LDS R2, [UR20+0x8] ;  /* 0x00000814ff027984 */ /* 0x01ee640008000800 */
[----:B-1----:R-:W-:-:S05]  /*0a80*/  LOP3.LUT R2, R2, 0x1800, RZ, 0xb8, !PT ;  /* 0x0000180002027812 */ /* 0x002fca00078eb8ff */
[----:B------:R2:W-:Y:S02]  /*0a90*/  STS [UR20+0x8], R2 ;  /* 0x00000802ff007988 */ /* 0x0005e40008000814 */
.L_x_25:
[----:B------:R-:W-:Y:S05]  /*0aa0*/  @P1 BREAK B1 ;  /* 0x0000000000011942 */ /* 0x000fea0003800000 */
[----:B------:R-:W-:Y:S05]  /*0ab0*/  @P1 BRA `(.L_x_27) ;  /* 0x0000000000241947 */ /* 0x000fea0003800000 */
[----:B-12---:R-:W1:Y:S01]  /*0ac0*/  LDS R2, [UR20+0x8] ;  /* 0x00000814ff027984 */ /* 0x006e620008000800 */
[----:B------:R-:W-:-:S05]  /*0ad0*/  IMAD.MOV.U32 R5, RZ, RZ, 0x6000 ;  /* 0x00006000ff057424 */ /* 0x000fca00078e00ff */
[----:B-1----:R-:W-:-:S04]  /*0ae0*/  LOP3.LUT R2, R2, 0x6000, R5, 0xd8, !PT ;  /* 0x0000600002027812 */ /* 0x002fc800078ed805 */
[----:B------:R-:W-:-:S05]  /*0af0*/  LOP3.LUT R2, R2, 0x400000, RZ, 0xb8, !PT ;  /* 0x0040000002027812 */ /* 0x000fca00078eb8ff */
[----:B------:R1:W-:Y:S02]  /*0b00*/  STS [UR20+0x8], R2 ;  /* 0x00000802ff007988 */ /* 0x0003e40008000814 */
.L_x_26:
[----:B------:R-:W-:Y:S05]  /*0b10*/  BSYNC B1 ;  /* 0x0000000000017941 */ /* 0x000fea0003800000 */
.L_x_23:
[----:B-1234-:R-:W1:Y:S02]  /*0b20*/  @!P1 LDS R2, [UR20+0x8] ;  /* 0x00000814ff029984 */ /* 0x01ee640008000800 */
[----:B-1----:R-:W-:-:S05]  /*0b30*/  @!P1 LOP3.LUT R2, R2, 0x8000, RZ, 0xb8, !PT ;  /* 0x0000800002029812 */ /* 0x002fca00078eb8ff */
[----:B------:R3:W-:Y:S02]  /*0b40*/  @!P1 STS [UR20+0x8], R2 ;  /* 0x00000802ff009988 */ /* 0x0007e40008000814 */
.L_x_27:
[----:B------:R-:W-:Y:S05]  /*0b50*/  BSYNC B2 ;  /* 0x0000000000027941 */ /* 0x000fea0003800000 */
.L_x_22:
[----:B------:R-:W-:Y:S05]  /*0b60*/  WARPSYNC.ALL ;  /* 0x0000000000007948 */ /* 0x000fea0003800000 */
[----:B------:R-:W-:-:S04]  /*0b70*/  UIADD3 UR25, UR4, 0x80, URZ ;  /* 0x0000008004197890 */ /* 0x000fc8000fffe03f */
[----:B------:R-:W-:-:S04]  /*0b80*/  UIADD3 UR24, UP0, UR25, UR26, URZ ;  /* 0x0000001a19187290 */ /* 0x000fc8000ff1e03f */
[----:B------:R-:W-:Y:S01]  /*0b90*/  ULEA.HI.X.SX32 UR25, UR25, UR27, 0x1, UP0 ;  /* 0x0000001b19197291 */ /* 0x000fe200080f0e3f */
[----:B------:R-:W-:Y:S11]  /*0ba0*/  @P0 BRA `(.L_x_28) ;  /* 0x0000000000280947 */ /* 0x000ff60003800000 */
        /* <DEDUP_REMOVED lines=10> */
.L_x_28:
[----:B------:R-:W-:Y:S05]  /*0c50*/  @P0 BRA `(.L_x_29) ;  /* 0x00000000000c0947 */ /* 0x000fea0003800000 */
[----:B------:R0:W-:Y:S01]  /*0c60*/  UTMACMDFLUSH ;  /* 0x00000000000079b7 */ /* 0x0001e20000000000 */
[----:B------:R-:W-:Y:S05]  /*0c70*/  @P0 BRA `(.L_x_29) ;  /* 0x0000000000040947 */ /* 0x000fea0003800000 */
[----:B------:R-:W-:-:S04]  /*0c80*/  DEPBAR.LE SB0, 0x0 ;  /* 0x000080000000791a */ /* 0x000fc80000000000 */
.L_x_29:
        /* <DEDUP_REMOVED lines=8> */
[----:B----4-:R-:W2:Y:S01]  /*0d10*/  LDC.64 R8, c[0x0][0x220] ;  /* 0x00008800ff087b82 */ /* 0x010ea20000000a00 */
[----:B------:R-:W-:Y:S02]  /*0d20*/  IMAD.MOV.U32 R5, RZ, RZ, 0x70 ;  /* 0x00000070ff057424 */ /* 0x000fe400078e00ff */
[----:B--2---:R2:W-:Y:S03]  /*0d30*/  STS.64 [UR20], R8 ;  /* 0x00000008ff007988 */ /* 0x0045e60008000a14 */
[----:B-1----:R-:W-:-:S05]  /*0d40*/  LOP3.LUT R2, R2, 0x10, R5, 0xd8, !PT ;  /* 0x0000001002027812 */ /* 0x002fca00078ed805 */
[----:B------:R2:W-:Y:S02]  /*0d50*/  STS [UR20+0x8], R2 ;  /* 0x00000802ff007988 */ /* 0x0005e40008000814 */
.L_x_31:
[----:B----4-:R-:W-:Y:S05]  /*0d60*/  BSYNC B2 ;  /* 0x0000000000027941 */ /* 0x010fea0003800000 */
.L_x_30:
[----:B------:R-:W-:Y:S04]  /*0d70*/  BSSY B3, `(.L_x_32) ;  /* 0x0000011000037945 */ /* 0x000fe80003800000 */
[----:B------:R-:W-:Y:S04]  /*0d80*/  BSSY B2, `(.L_x_33) ;  /* 0x000000e000027945 */ /* 0x000fe80003800000 */
[----:B------:R-:W-:Y:S05]  /*0d90*/  @P1 BRA `(.L_x_34) ;  /* 0x0000000000241947 */ /* 0x000fea0003800000 */
[----:B-123--:R-:W1:Y:S01]  /*0da0*/  LDS R2, [UR20+0x34] ;  /* 0x00003414ff027984 */ /* 0x00ee620008000800 */
[----:B------:R-:W-:-:S05]  /*0db0*/  IMAD.MOV.U32 R5, RZ, RZ, 0x3f000000 ;  /* 0x3f000000ff057424 */ /* 0x000fca00078e00ff */
[----:B-1----:R-:W-:-:S05]  /*0dc0*/  LOP3.LUT R2, R2, 0xff000000, R5, 0xb8, !PT ;  /* 0xff00000002027812 */ /* 0x002fca00078eb805 */
[----:B------:R1:W-:Y:S01]  /*0dd0*/  STS [UR20+0x34], R2 ;  /* 0x00003402ff007988 */ /* 0x0003e20008000814 */
[----:B------:R-:W-:Y:S05]  /*0de0*/  @P1 BRA `(.L_x_35) ;  /* 0x00000000001c1947 */ /* 0x000fea0003800000 */
[----:B-1----:R-:W1:Y:S01]  /*0df0*/  LDS R2, [UR20+0x38] ;  /* 0x00003814ff027984 */ /* 0x002e620008000800 */
[----:B------:R-:W-:-:S05]  /*0e00*/  IMAD.MOV.U32 R5, RZ, RZ, 0x7f ;  /* 0x0000007fff057424 */ /* 0x000fca00078e00ff */
[----:B-1----:R-:W-:-:S05]  /*0e10*/  LOP3.LUT R2, R2, 0xff, R5, 0xb8, !PT ;  /* 0x000000ff02027812 */ /* 0x002fca00078eb805 */
[----:B------:R4:W-:Y:S02]  /*0e20*/  STS [UR20+0x38], R2 ;  /* 0x00003802ff007988 */ /* 0x0009e40008000814 */
.L_x_34:
[----:B------:R-:W-:Y:S05]  /*0e30*/  @P1 BREAK B2 ;  /* 0x0000000000021942 */ /* 0x000fea0003800000 */
[----:B------:R-:W-:Y:S05]  /*0e40*/  @P1 BRA `(.L_x_36) ;  /* 0x00000000000c1947 */ /* 0x000fea0003800000 */
[----:B------:R1:W-:Y:S02]  /*0e50*/  STS [UR20+0x20], R7 ;  /* 0x00002007ff007988 */ /* 0x0003e40008000814 */
.L_x_35:
[----:B------:R-:W-:Y:S05]  /*0e60*/  BSYNC B2 ;  /* 0x0000000000027941 */ /* 0x000fea0003800000 */
.L_x_33:
[----:B------:R1:W-:Y:S02]  /*0e70*/  @!P1 STS [UR20+0x24], R6 ;  /* 0x00002406ff009988 */ /* 0x0003e40008000814 */
.L_x_36:
[----:B------:R-:W-:Y:S05]  /*0e80*/  BSYNC B3 ;  /* 0x0000000000037941 */ /* 0x000fea0003800000 */
.L_x_32:
[----:B------:R-:W-:Y:S05]  /*0e90*/  WARPSYNC.ALL ;  /* 0x0000000000007948 */ /* 0x000fea0003800000 */
[----:B------:R-:W-:Y:S04]  /*0ea0*/  BSSY B3, `(.L_x_37) ;  /* 0x000000e000037945 */ /* 0x000fe80003800000 */
[----:B------:R-:W-:Y:S05]  /*0eb0*/  @P1 BRA `(.L_x_38) ;  /* 0x0000000000301947 */ /* 0x000fea0003800000 */
[----:B------:R-:W5:Y:S01]  /*0ec0*/  LDS R4, [UR20+0x34] ;  /* 0x00003414ff047984 */ /* 0x000f620008000800 */
[----:B--2---:R-:W2:Y:S03]  /*0ed0*/  LDC.64 R8, c[0x0][0x248] ;  /* 0x00009200ff087b82 */ /* 0x004ea60000000a00 */
[----:B-1-34-:R-:W1:Y:S01]  /*0ee0*/  LDS R2, [UR20+0x1c] ;  /* 0x00001c14ff027984 */ /* 0x01ae620008000800 */
[C---:B--2---:R-:W-:Y:S01]  /*0ef0*/  SHF.L.U64.HI R6, R8.reuse, 0x1, R9 ;  /* 0x0000000108067819 */ /* 0x044fe20000010209 */
[----:B------:R-:W-:-:S03]  /*0f00*/  IMAD.SHL.U32 R5, R8, 0x2, RZ ;  /* 0x0000000208057824 */ /* 0x000fc600078e00ff */
[--C-:B------:R-:W-:Y:S02]  /*0f10*/  SHF.R.U32.HI R7, RZ, 0x4, R6.reuse ;  /* 0x00000004ff077819 */ /* 0x100fe40000011606 */
[----:B------:R-:W-:-:S05]  /*0f20*/  SHF.R.U64 R5, R5, 0x4, R6 ;  /* 0x0000000405057819 */ /* 0x000fca0000001206 */
[----:B------:R2:W-:Y:S01]  /*0f30*/  STS [UR20+0xc], R5 ;  /* 0x00000c05ff007988 */ /* 0x0005e20008000814 */
[----:B-----5:R-:W-:Y:S02]  /*0f40*/  LOP3.LUT R4, R4, 0x7, RZ, 0xb8, !PT ;  /* 0x0000000704047812 */ /* 0x020fe400078eb8ff */
[----:B-1----:R-:W-:-:S03]  /*0f50*/  LOP3.LUT R2, R2, 0xf, R7, 0xb8, !PT ;  /* 0x0000000f02027812 */ /* 0x002fc600078eb807 */
[----:B------:R2:W-:Y:S04]  /*0f60*/  STS [UR20+0x34], R4 ;  /* 0x00003404ff007988 */ /* 0x0005e80008000814 */
[----:B------:R2:W-:Y:S02]  /*0f70*/  STS [UR20+0x1c], R2 ;  /* 0x00001c02ff007988 */ /* 0x0005e40008000814 */
.L_x_38:
[----:B------:R-:W-:Y:S05]  /*0f80*/  BSYNC B3 ;  /* 0x0000000000037941 */ /* 0x000fea0003800000 */
.L_x_37:
        /* <DEDUP_REMOVED lines=11> */
.L_x_41:
[----:B------:R-:W-:Y:S05]  /*1040*/  @P1 BRA `(.L_x_43) ;  /* 0x0000000000281947 */ /* 0x000fea0003800000 */
[----:B-1234-:R-:W1:Y:S02]  /*1050*/  LDS R2, [UR20+0x8] ;  /* 0x00000814ff027984 */ /* 0x01ee640008000800 */
[----:B-1----:R-:W-:-:S05]  /*1060*/  LOP3.LUT R2, R2, 0x1800, RZ, 0xb8, !PT ;  /* 0x0000180002027812 */ /* 0x002fca00078eb8ff */
[----:B------:R2:W-:Y:S02]  /*1070*/  STS [UR20+0x8], R2 ;  /* 0x00000802ff007988 */ /* 0x0005e40008000814 */
.L_x_42:
[----:B------:R-:W-:Y:S05]  /*1080*/  @P1 BREAK B4 ;  /* 0x0000000000041942 */ /* 0x000fea0003800000 */
[----:B------:R-:W-:Y:S05]  /*1090*/  @P1 BRA `(.L_x_44) ;  /* 0x0000000000241947 */ /* 0x000fea0003800000 */
[----:B-12---:R-:W1:Y:S01]  /*10a0*/  LDS R2, [UR20+0x8] ;  /* 0x00000814ff027984 */ /* 0x006e620008000800 */
[----:B------:R-:W-:-:S05]  /*10b0*/  IMAD.MOV.U32 R5, RZ, RZ, 0x6000 ;  /* 0x00006000ff057424 */ /* 0x000fca00078e00ff */
[----:B-1----:R-:W-:-:S04]  /*10c0*/  LOP3.LUT R2, R2, 0x6000, R5, 0xd8, !PT ;  /* 0x0000600002027812 */ /* 0x002fc800078ed805 */
[----:B------:R-:W-:-:S05]  /*10d0*/  LOP3.LUT R2, R2, 0x400000, RZ, 0xb8, !PT ;  /* 0x0040000002027812 */ /* 0x000fca00078eb8ff */
[----:B------:R1:W-:Y:S02]  /*10e0*/  STS [UR20+0x8], R2 ;  /* 0x00000802ff007988 */ /* 0x0003e40008000814 */
.L_x_43:
[----:B------:R-:W-:Y:S05]  /*10f0*/  BSYNC B4 ;  /* 0x0000000000047941 */ /* 0x000fea0003800000 */
.L_x_40:
[----:B-1234-:R-:W1:Y:S02]  /*1100*/  @!P1 LDS R2, [UR20+0x8] ;  /* 0x00000814ff029984 */ /* 0x01ee640008000800 */
[----:B-1----:R-:W-:-:S05]  /*1110*/  @!P1 LOP3.LUT R2, R2, 0x8000, RZ, 0xb8, !PT ;  /* 0x0000800002029812 */ /* 0x002fca00078eb8ff */
[----:B------:R3:W-:Y:S02]  /*1120*/  @!P1 STS [UR20+0x8], R2 ;  /* 0x00000802ff009988 */ /* 0x0007e40008000814 */
.L_x_44:
[----:B------:R-:W-:Y:S05]  /*1130*/  BSYNC B3 ;  /* 0x0000000000037941 */ /* 0x000fea0003800000 */
.L_x_39:
[----:B------:R-:W-:Y:S05]  /*1140*/  WARPSYNC.ALL ;  /* 0x0000000000007948 */ /* 0x000fea0003800000 */
[----:B------:R4:W-:Y:S01]  /*1150*/  STL [R1], RZ ;  /* 0x000000ff01007387 */ /* 0x0009e20000100800 */
[----:B------:R-:W-:Y:S01]  /*1160*/  UIADD3 UR4, UR4, 0x100, URZ ;  /* 0x0000010004047890 */ /* 0x000fe2000fffe03f */
[----:B------:R-:W-:Y:S02]  /*1170*/  ISETP.GE.AND P2, PT, R13, 0x1, PT ;  /* 0x000000010d00780c */ /* 0x000fe40003f46270 */
[----:B------:R-:W-:Y:S01]  /*1180*/  SHF.R.U32.HI R6, RZ, 0x5, R16 ;  /* 0x00000005ff067819 */ /* 0x000fe20000011610 */
[----:B------:R-:W-:-:S04]  /*1190*/  UIADD3 UR26, UP0, UR4, UR26, URZ ;  /* 0x0000001a041a7290 */ /* 0x000fc8000ff1e03f */
[----:B------:R-:W-:Y:S01]  /*11a0*/  ULEA.HI.X.SX32 UR27, UR4, UR27, 0x1, UP0 ;  /* 0x0000001b041b7291 */ /* 0x000fe200080f0e3f */
[----:B----4-:R-:W-:Y:S11]  /*11b0*/  @P0 BRA `(.L_x_45) ;  /* 0x0000000000280947 */ /* 0x010ff60003800000 */
        /* <DEDUP_REMOVED lines=10> */
.L_x_45:
[----:B------:R-:W-:Y:S05]  /*1260*/  @P0 BRA `(.L_x_46) ;  /* 0x00000000000c0947 */ /* 0x000fea0003800000 */
[----:B------:R0:W-:Y:S01]  /*1270*/  UTMACMDFLUSH ;  /* 0x00000000000079b7 */ /* 0x0001e20000000000 */
[----:B------:R-:W-:Y:S05]  /*1280*/  @P0 BRA `(.L_x_46) ;  /* 0x0000000000040947 */ /* 0x000fea0003800000 */
[----:B------:R-:W-:-:S04]  /*1290*/  DEPBAR.LE SB0, 0x0 ;  /* 0x000080000000791a */ /* 0x000fc80000000000 */
.L_x_46:
[----:B------:R1:W-:Y:S01]  /*12a0*/  STL [R1+0x4], RZ ;  /* 0x000004ff01007387 */ /* 0x0003e20000100800 */
[----:B------:R-:W-:Y:S05]  /*12b0*/  WARPSYNC.ALL ;  /* 0x0000000000007948 */ /* 0x000fea0003800000 */
[----:B------:R1:W-:Y:S01]  /*12c0*/  STL [R1+0x8], RZ ;  /* 0x000008ff01007387 */ /* 0x0003e20000100800 */
[----:B-----5:R-:W-:Y:S01]  /*12d0*/  VOTEU.ALL UP0, P1 ;  /* 0x00000000003f7886 */ /* 0x020fe20000800000 */
[----:B------:R-:W-:Y:S01]  /*12e0*/  UMOV UR4, 0x1 ;  /* 0x0000000100047882 */ /* 0x000fe20000000000 */
[----:B------:R-:W-:Y:S01]  /*12f0*/  VOTEU.ALL UP1, P1 ;  /* 0x00000000003f7886 */ /* 0x000fe20000820000 */
[----:B------:R1:W-:Y:S01]  /*1300*/  STL [R1+0xc], RZ ;  /* 0x00000cff01007387 */ /* 0x0003e20000100800 */
[----:B------:R-:W-:Y:S01]  /*1310*/  VOTEU.ALL UP2, P1 ;  /* 0x00000000003f7886 */ /* 0x000fe20000840000 */
[----:B------:R-:W-:-:S04]  /*1320*/  @!UP0 UIADD3 UR6, -UR4, 0x100000, URZ ;  /* 0x0010000004068890 */ /* 0x000fc8000fffe13f */
[----:B------:R-:W-:Y:S02]  /*1330*/  @!UP0 USHF.L.U32 UR7, UR6, 0xb, URZ ;  /* 0x0000000b06078899 */ /* 0x000fe4000800063f */
[----:B------:R-:W-:Y:S01]  /*1340*/  @!UP0 USHF.L.U32 UR6, UR6, 0x1, URZ ;  /* 0x0000000106068899 */ /* 0x000fe2000800063f */
[----:B------:R-:W-:Y:S01]  /*1350*/  R2UR UR21, R6 ;  /* 0x00000000061572ca */ /* 0x000fe200000e0000 */
[----:B------:R1:W-:Y:S01]  /*1360*/  STL [R1+0x10], RZ ;  /* 0x000010ff01007387 */ /* 0x0003e20000100800 */
[----:B------:R-:W-:-:S04]  /*1370*/  @!UP0 UIADD3 UR8, -UR4, 0x100000, URZ ;  /* 0x0010000004088890 */ /* 0x000fc8000fffe13f */
[----:B------:R-:W-:Y:S02]  /*1380*/  @!UP0 USHF.L.U32 UR9, UR8, 0xb, URZ ;  /* 0x0000000b08098899 */ /* 0x000fe4000800063f */
[----:B------:R-:W-:Y:S01]  /*1390*/  @!UP0 USHF.L.U32 UR8, UR8, 0x1, URZ ;  /* 0x0000000108088899 */ /* 0x000fe2000800063f */
[----:B------:R-:W-:Y:S01]  /*13a0*/  CS2R R24, SRZ ;  /* 0x0000000000187805 */ /* 0x000fe2000001ff00 */
[----:B------:R-:W-:-:S04]  /*13b0*/  @!UP0 UIADD3 UR4, -UR4, 0x100000, URZ ;  /* 0x0010000004048890 */ /* 0x000fc8000fffe13f */
[----:B------:R-:W-:Y:S02]  /*13c0*/  @!UP0 USHF.L.U32 UR5, UR4, 0xb, URZ ;  /* 0x0000000b04058899 */ /* 0x000fe4000800063f */
[----:B------:R-:W-:Y:S01]  /*13d0*/  @!UP0 USHF.L.U32 UR4, UR4, 0x1, URZ ;  /* 0x0000000104048899 */ /* 0x000fe2000800063f */
[----:B------:R1:W-:Y:S01]  /*13e0*/  STL [R1+0x14], RZ ;  /* 0x000014ff01007387 */ /* 0x0003e20000100800 */
[----:B------:R-:W-:Y:S01]  /*13f0*/  VOTEU.ALL UP0, P1 ;  /* 0x00000000003f7886 */ /* 0x000fe20000800000 */
[----:B------:R-:W-:Y:S01]  /*1400*/  USHF.L.U32 UR28, UR29, 0x8, URZ ;  /* 0x000000081d1c7899 */ /* 0x000fe2000800063f */
[----:B------:R-:W-:Y:S01]  /*1410*/  CS2R R26, SRZ ;  /* 0x00000000001a7805 */ /* 0x000fe2000001ff00 */
[----:B------:R1:W-:Y:S01]  /*1420*/  STL [R1+0x18], RZ ;  /* 0x000018ff01007387 */ /* 0x0003e20000100800 */
[----:B------:R-:W-:Y:S01]  /*1430*/  USHF.L.U32 UR11, UR30, 0x7, URZ ;  /* 0x000000071e0b7899 */ /* 0x000fe2000800063f */
[----:B------:R-:W-:Y:S02]  /*1440*/  CS2R R28, SRZ ;  /* 0x00000000001c7805 */ /* 0x000fe4000001ff00 */
[----:B------:R-:W-:Y:S01]  /*1450*/  CS2R R30, SRZ ;  /* 0x00000000001e7805 */ /* 0x000fe2000001ff00 */
[----:B------:R1:W-:Y:S01]  /*1460*/  STL [R1+0x1c], RZ ;  /* 0x00001cff01007387 */ /* 0x0003e20000100800 */
[----:B------:R-:W-:-:S02]  /*1470*/  CS2R R32, SRZ ;  /* 0x0000000000207805 */ /* 0x000fc4000001ff00 */
[----:B------:R-:W-:Y:S02]  /*1480*/  CS2R R34, SRZ ;  /* 0x0000000000227805 */ /* 0x000fe4000001ff00 */
[----:B------:R-:W-:Y:S01]  /*1490*/  CS2R R36, SRZ ;  /* 0x0000000000247805 */ /* 0x000fe2000001ff00 */
[----:B------:R1:W-:Y:S01]  /*14a0*/  STL [R1+0x20], RZ ;  /* 0x000020ff01007387 */ /* 0x0003e20000100800 */
[----:B------:R-:W-:Y:S02]  /*14b0*/  CS2R R38, SRZ ;  /* 0x0000000000267805 */ /* 0x000fe4000001ff00 */
        /* <DEDUP_REMOVED lines=74> */
[----:B------:R1:W-:Y:S04]  /*1960*/  STL [R1+0x6c], RZ ;  /* 0x00006cff01007387 */ /* 0x0003e80000100800 */
        /* <DEDUP_REMOVED lines=42> */
[----:B------:R1:W-:Y:S01]  /*1c10*/  STL [R1+0x118], RZ ;  /* 0x000118ff01007387 */ /* 0x0003e20000100800 */
[----:B------:R-:W-:Y:S06]  /*1c20*/  BAR.SYNC.DEFER_BLOCKING 0x0 ;  /* 0x0000000000007b1d */ /* 0x000fec0000010000 */
[----:B------:R1:W-:Y:S04]  /*1c30*/  STL [R1+0x11c], RZ ;  /* 0x00011cff01007387 */ /* 0x0003e80000100800 */
[----:B------:R1:W-:Y:S04]  /*1c40*/  STL [R1+0x120], RZ ;  /* 0x000120ff01007387 */ /* 0x0003e80000100800 */
[----:B------:R1:W-:Y:S04]  /*1c50*/  STL [R1+0x124], RZ ;  /* 0x000124ff01007387 */ /* 0x0003e80000100800 */
[----:B------:R1:W-:Y:S04]  /*1c60*/  STL [R1+0x128], RZ ;  /* 0x000128ff01007387 */ /* 0x0003e80000100800 */
[----:B------:R1:W-:Y:S04]  /*1c70*/  STL [R1+0x12c], RZ ;  /* 0x00012cff01007387 */ /* 0x0003e80000100800 */
[----:B------:R-:W2:Y:S02]  /*1c80*/  FENCE.VIEW.ASYNC.S ;  /* 0x00000000000073c6 */ /* 0x000ea40000000000 */
[----:B--2---:R1:W2:Y:S02]  /*1c90*/  @!UP0 SYNCS.EXCH.64 URZ, [UR20+0x12000], UR6 ;  /* 0x01200006143f85b2 */ /* 0x0042a40008000100 */
        /* <DEDUP_REMOVED lines=20> */
[----:B--2---:R-:W-:Y:S06]  /*1de0*/  BAR.SYNC.DEFER_BLOCKING 0x0 ;  /* 0x0000000000007b1d */ /* 0x004fec0000010000 */
[----:B------:R1:W-:Y:S04]  /*1df0*/  STL [R1+0x180], RZ ;  /* 0x000180ff01007387 */ /* 0x0003e80000100800 */
[----:B------:R1:W-:Y:S04]  /*1e00*/  STL [R1+0x184], RZ ;  /* 0x000184ff01007387 */ /* 0x0003e80000100800 */
[----:B------:R1:W-:Y:S04]  /*1e10*/  STL [R1+0x188], RZ ;  /* 0x000188ff01007387 */ /* 0x0003e80000100800 */
[----:B------:R1:W-:Y:S04]  /*1e20*/  STL [R1+0x18c], RZ ;  /* 0x00018cff01007387 */ /* 0x0003e80000100800 */
[----:B------:R1:W-:Y:S01]  /*1e30*/  STL [R1+0x190], RZ ;  /* 0x000190ff01007387 */ /* 0x0003e20000100800 */
[----:B------:R1:W2:Y:S03]  /*1e40*/  @!UP1 SYNCS.EXCH.64 URZ, [UR20+0x12008], UR8 ;  /* 0x01200808143f95b2 */ /* 0x0002a60008000100 */
        /* <DEDUP_REMOVED lines=28> */
[----:B------:R1:W-:Y:S01]  /*2010*/  STL [R1+0x1fc], RZ ;  /* 0x0001fcff01007387 */ /* 0x0003e20000100800 */
[----:B------:R-:W-:Y:S05]  /*2020*/  @!P2 BRA `(.L_x_47) ;  /* 0x000000180088a947 */ /* 0x000fea0003800000 */
[----:B------:R1:W-:Y:S01]  /*2030*/  STL [R1], RZ ;  /* 0x000000ff01007387 */ /* 0x0003e20000100800 */
[----:B------:R-:W-:Y:S02]  /*2040*/  CS2R R24, SRZ ;  /* 0x0000000000187805 */ /* 0x000fe4000001ff00 */
        /* <DEDUP_REMOVED lines=83> */
[----:B------:R-:W-:Y:S01]  /*2580*/  CS2R R150, SRZ ;  /* 0x0000000000967805 */ /* 0x000fe2000001ff00 */
[----:B-1----:R-:W-:Y:S01]  /*2590*/  UMOV UR4, URZ ;  /* 0x0000003f00047c82 */ /* 0x002fe20008000000 */
[----:B------:R-:W-:Y:S01]  /*25a0*/  UMOV UR10, URZ ;  /* 0x0000003f000a7c82 */ /* 0x000fe20008000000 */
        /* <DEDUP_REMOVED lines=105> */
[----:B--2---:R1:W-:Y:S02]  /*2c40*/  STL [R1+0x1fc], RZ ;  /* 0x0001fcff01007387 */ /* 0x0043e40000100800 */
.L_x_49:
[----:B------:R-:W-:Y:S01]  /*2c50*/  BAR.SYNC.DEFER_BLOCKING 0x0 ;  /* 0x0000000000007b1d */ /* 0x000fe20000010000 */
[----:B------:R-:W-:Y:S01]  /*2c60*/  ULEA UR16, UR4, UR20, 0x3 ;  /* 0x0000001404107291 */ /* 0x000fe2000f8e183f */
[----:B---3--:R-:W-:Y:S01]  /*2c70*/  @!P1 IMAD.MOV.U32 R2, RZ, RZ, 0x6000 ;  /* 0x00006000ff029424 */ /* 0x008fe200078e00ff */
[----:B------:R-:W-:Y:S01]  /*2c80*/  ELECT P0, URZ, PT ;  /* 0x00000000003f782f */ /* 0x000fe20003800000 */
[----:B------:R-:W-:-:S03]  /*2c90*/  ULEA UR8, UR4, UR20, 0xd ;  /* 0x0000001404087291 */ /* 0x000fc6000f8e683f */
[----:B------:R-:W-:Y:S01]  /*2ca0*/  ISETP.LT.U32.AND P0, PT, R3, 0x20, P0 ;  /* 0x000000200300780c */ /* 0x000fe20000701070 */
[----:B------:R-:W-:Y:S02]  /*2cb0*/  UIADD3 UR9, UR16, 0x12000, URZ ;  /* 0x0001200010097890 */ /* 0x000fe4000fffe03f */
[----:B------:R-:W-:Y:S02]  /*2cc0*/  UIADD3 UR8, UR8, 0xc000, URZ ;  /* 0x0000c00008087890 */ /* 0x000fe4000fffe03f */
[----:B------:R-:W-:Y:S02]  /*2cd0*/  ULEA UR5, UR4, UR20, 0xe ;  /* 0x0000001404057291 */ /* 0x000fe4000f8e703f */
[----:B------:R-:W-:Y:S01]  /*2ce0*/  ULOP3.LUT UR14, UR21, 0x3, URZ, 0xc0, !UPT ;  /* 0x00000003150e7892 */ /* 0x000fe2000f8ec03f */
[----:B------:R-:W-:Y:S01]  /*2cf0*/  UMOV UR15, UR10 ;  /* 0x0000000a000f7c82 */ /* 0x000fe20008000000 */
[----:B------:R-:W-:Y:S02]  /*2d00*/  UMOV UR13, UR9 ;  /* 0x00000009000d7c82 */ /* 0x000fe40008000000 */
[----:B------:R-:W-:-:S02]  /*2d10*/  ULEA UR12, UR14, UR5, 0xc ;  /* 0x000000050e0c7291 */ /* 0x000fc4000f8e603f */
[----:B------:R-:W-:Y:S01]  /*2d20*/  VOTEU.ANY UP0, P0 ;  /* 0x00000000003f7886 */ /* 0x000fe20000000100 */
[----:B------:R-:W-:Y:S01]  /*2d30*/  VOTEU.ANY UP1, P0 ;  /* 0x00000000003f7886 */ /* 0x000fe20000020100 */
[----:B------:R-:W-:Y:S01]  /*2d40*/  ULEA UR14, UR14, UR28, 0x6 ;  /* 0x0000001c0e0e7291 */ /* 0x000fe2000f8e303f */
[----:B------:R2:W-:Y:S01]  /*2d50*/  @!P1 SYNCS.ARRIVE.TRANS64 RZ, [UR16+0x12000], R2 ;  /* 0x01200002ffff99a7 */ /* 0x0005e20008000010 */
[----:B------:R-:W-:Y:S06]  /*2d60*/  BAR.SYNC.DEFER_BLOCKING 0x0 ;  /* 0x0000000000007b1d */ /* 0x000fec0000010000 */
[----:B------:R-:W-:Y:S01]  /*2d70*/  @UP0 UMOV UR6, UR22 ;  /* 0x0000001600060c82 */ /* 0x000fe20008000000 */
[----:B------:R-:W-:Y:S01]  /*2d80*/  @UP0 UMOV UR7, UR23 ;  /* 0x0000001700070c82 */ /* 0x000fe20008000000 */
[----:B--2---:R-:W-:Y:S01]  /*2d90*/  SHF.L.U32 R2, R0, 0x1f, RZ ;  /* 0x0000001f00027819 */ /* 0x004fe200000006ff */
[----:B------:R2:W-:Y:S01]  /*2da0*/  @UP1 UTMALDG.2D [UR8], [UR6] ;  /* 0x00000008060015b4 */ /* 0x0005e20008008000 */
[----:B------:R3:W-:Y:S06]  /*2db0*/  MEMBAR.ALL.CTA ;  /* 0x0000000000007992 */ /* 0x0007ec0000008000 */
[----:B---3--:R-:W3:Y:S02]  /*2dc0*/  FENCE.VIEW.ASYNC.S ;  /* 0x00000000000073c6 */ /* 0x008ee40000000000 */
[----:B---3--:R-:W-:Y:S06]  /*2dd0*/  BAR.SYNC.DEFER_BLOCKING 0x0 ;  /* 0x0000000000007b1d */ /* 0x008fec0000010000 */
[----:B------:R2:W-:Y:S02]  /*2de0*/  UTMALDG.2D [UR12], [UR24] ;  /* 0x0000000c180075b4 */ /* 0x0005e40008008000 */
[----:B------:R-:W-:Y:S06]  /*2df0*/  BAR.SYNC.DEFER_BLOCKING 0x0 ;  /* 0x0000000000007b1d */ /* 0x000fec0000010000 */
[----:B------:R-:W3:Y:S02]  /*2e00*/  SYNCS.PHASECHK.TRANS64.TRYWAIT P0, [UR16+0x12000], R2 ;  /* 0x01200002ff0075a7 */ /* 0x000ee40008000150 */
[----:B--23--:R-:W-:Y:S05]  /*2e10*/  @!P0 BRA `(.L_x_48) ;  /* 0x0000002000348947 */ /* 0x00cfea0003800000 */
.L_x_50:
[----:B------:R-:W-:Y:S01]  /*2e20*/  STL.64 [R1+0x268], R150 ;  /* 0x0002689601007387 */ /* 0x000fe20000100a00 */
[----:B------:R-:W-:Y:S01]  /*2e30*/  USHF.R.U32.HI UR5, URZ, 0x4, UR5 ;  /* 0x000000043f057899 */ /* 0x000fe20008011605 */
[----:B------:R-:W2:Y:S02]  /*2e40*/  LDC R2, c[0x0][0x230] ;  /* 0x00008c00ff027b82 */ /* 0x000ea40000000800 */
[----:B------:R-:W-:Y:S04]  /*2e50*/  STL.64 [R1+0x260], R148 ;  /* 0x0002609401007387 */ /* 0x000fe80000100a00 */
        /* <DEDUP_REMOVED lines=11> */
[----:B------:R3:W-:Y:S04]  /*2f10*/  STL.64 [R1+0x200], R124 ;  /* 0x0002007c01007387 */ /* 0x0007e80000100a00 */
[----:B---3--:R-:W3:Y:S04]  /*2f20*/  LDL.LU.64 R124, [R1] ;  /* 0x00000000017c7983 */ /* 0x008ee80000300a00 */
[----:B------:R-:W3:Y:S04]  /*2f30*/  LDL.LU.64 R126, [R1+0x8] ;  /* 0x00000800017e7983 */ /* 0x000ee80000300a00 */
        /* <DEDUP_REMOVED lines=61> */
[----:B------:R-:W3:Y:S01]  /*3310*/  LDL.LU.64 R250, [R1+0x1f8] ;  /* 0x0001f80001fa7983 */ /* 0x000ee20000300a00 */
[----:B------:R-:W-:-:S02]  /*3320*/  USGXT.U32 UR6, UR5, 0xe ;  /* 0x0000000e0506789a */ /* 0x000fc40008000000 */
[----:B------:R-:W-:Y:S02]  /*3330*/  USHF.R.U32.HI UR12, URZ, 0x4, UR8 ;  /* 0x000000043f0c7899 */ /* 0x000fe40008011608 */
[----:B------:R-:W-:Y:S02]  /*3340*/  ULOP3.LUT UR14, UR6, 0x1000000, URZ, 0xfc, !UPT ;  /* 0x01000000060e7892 */ /* 0x000fe4000f8efc3f */
[----:B------:R-:W-:Y:S01]  /*3350*/  USGXT.U32 UR12, UR12, 0xe ;  /* 0x0000000e0c0c789a */ /* 0x000fe20008000000 */
[----:B------:R-:W-:Y:S01]  /*3360*/  UMOV UR15, 0x40000040 ;  /* 0x40000040000f7882 */ /* 0x000fe20000000000 */
[----:B------:R-:W-:Y:S02]  /*3370*/  UMOV UR13, 0x80000020 ;  /* 0x80000020000d7882 */ /* 0x000fe40000000000 */
[----:B------:R-:W-:Y:S01]  /*3380*/  UIADD3 UR16, UP0, UR12, 0x2, URZ ;  /* 0x000000020c107890 */ /* 0x000fe2000ff1e03f */
[----:B------:R-:W-:Y:S01]  /*3390*/  UMOV UR5, URZ ;  /* 0x0000003f00057c82 */ /* 0x000fe20008000000 */
[----:B------:R-:W-:Y:S01]  /*33a0*/  UMOV UR18, 0x1000080 ;  /* 0x0100008000127882 */ /* 0x000fe20000000000 */
[----:B------:R-:W-:Y:S01]  /*33b0*/  UMOV UR19, 0x40000040 ;  /* 0x4000004000137882 */ /* 0x000fe20000000000 */
[----:B------:R-:W-:Y:S01]  /*33c0*/  UMOV UR7, URZ ;  /* 0x0000003f00077c82 */ /* 0x000fe20008000000 */
[----:B------:R-:W-:-:S02]  /*33d0*/  UIADD3.X UR17, UR5, -0x7fffffe0, URZ, UP0, !UPT ;  /* 0x8000002005117890 */ /* 0x000fc400087fe43f */
[----:B------:R-:W-:Y:S01]  /*33e0*/  UIADD3.64 UR18, UR6, UR18, URZ ;  /* 0x0000001206127297 */ /* 0x000fe2000fffe03f */
[----:B---3--:R-:W-:-:S06]  /*33f0*/  WARPGROUP.ARRIVE ;  /* 0x00000000000079c5 */ /* 0x008fcc0000000000 */
[----:B------:R-:W-:Y:S03]  /*3400*/  HGMMA.64x256x16.F32.BF16 R124, gdesc[UR12].tnspB, R124, gsb0 ;  /* 0x43e000000c7c79f0 */ /* 0x000fe6000800187c */
[----:B------:R-:W-:Y:S02]  /*3410*/  WARPGROUP.DEPBAR.LE gsb0, 0x0 ;  /* 0x00008000000079c5 */ /* 0x000fe40000010000 */
[----:B------:R-:W-:-:S15]  /*3420*/  WARPGROUP.ARRIVE ;  /* 0x00000000000079c5 */ /* 0x000fde0000000000 */
[----:B------:R-:W-:-:S08]  /*3430*/  NOP ;  /* 0x0000000000007918 */ /* 0x000fd00000000000 */
[----:B------:R-:W-:Y:S03]  /*3440*/  HGMMA.64x256x16.F32.BF16 R124, gdesc[UR16].tnspB, R124, gsb0 ;  /* 0x43e00000107c79f0 */ /* 0x000fe6000800187c */
[----:B------:R-:W-:Y:S02]  /*3450*/  WARPGROUP.DEPBAR.LE gsb0, 0x0 ;  /* 0x00008000000079c5 */ /* 0x000fe40000010000 */
[----:B------:R-:W-:Y:S04]  /*3460*/  STL.64 [R1], R124 ;  /* 0x0000007c01007387 */ /* 0x000fe80000100a00 */
        /* <DEDUP_REMOVED lines=63> */
[----:B---3--:R-:W3:Y:S04]  /*3860*/  LDL.LU.64 R150, [R1+0x268] ;  /* 0x0002680001967983 */ /* 0x008ee80000300a00 */
        /* <DEDUP_REMOVED lines=13> */
[----:B------:R-:W-:-:S02]  /*3940*/  UIADD3.64 UR12, UR16, 0xfe, URZ ;  /* 0x000000fe100c7897 */ /* 0x000fc4000fffe03f */
[----:B------:R-:W-:Y:S02]  /*3950*/  UIADD3.64 UR16, UR16, 0x100, URZ ;  /* 0x0000010010107897 */ /* 0x000fe4000fffe03f */
[----:B------:R-:W-:Y:S02]  /*3960*/  UIADD3 UR10, UR10, 0x20, URZ ;  /* 0x000000200a0a7890 */ /* 0x000fe4000fffe03f */
[----:B------:R-:W-:-:S04]  /*3970*/  UIADD3 UR4, UR4, 0x1, URZ ;  /* 0x0000000104047890 */ /* 0x000fc8000fffe03f */
[----:B--2---:R-:W-:Y:S01]  /*3980*/  ISETP.LE.AND P0, PT, R2, UR10, PT ;  /* 0x0000000a02007c0c */ /* 0x004fe2000bf03270 */
[----:B------:R-:W-:-:S04]  /*3990*/  UISETP.NE.U32.AND UP0, UPT, UR4, 0x3, UPT ;  /* 0x000000030400788c */ /* 0x000fc8000bf05070 */
[----:B------:R-:W-:Y:S02]  /*39a0*/  USEL UR5, URZ, 0x1, UP0 ;  /* 0x000000013f057887 */ /* 0x000fe40008000000 */
[----:B------:R-:W-:-:S04]  /*39b0*/  USEL UR4, UR4, URZ, UP0 ;  /* 0x0000003f04047287 */ /* 0x000fc80008000000 */
[----:B------:R-:W-:Y:S01]  /*39c0*/  LOP3.LUT R0, R0, UR5, RZ, 0x3c, !PT ;  /* 0x0000000500007c12 */ /* 0x000fe2000f8e3cff */
[----:B---3--:R-:W-:-:S06]  /*39d0*/  WARPGROUP.ARRIVE ;  /* 0x00000000000079c5 */ /* 0x008fcc0000000000 */
[----:B------:R-:W-:Y:S03]  /*39e0*/  HGMMA.64x256x16.F32.BF16 R24, gdesc[UR12].tnspB, R24, gsb0 ;  /* 0x43e000000c1879f0 */ /* 0x000fe60008001818 */
[----:B------:R-:W-:Y:S02]  /*39f0*/  WARPGROUP.DEPBAR.LE gsb0, 0x0 ;  /* 0x00008000000079c5 */ /* 0x000fe40000010000 */
[----:B------:R-:W-:-:S15]  /*3a00*/  WARPGROUP.ARRIVE ;  /* 0x00000000000079c5 */ /* 0x000fde0000000000 */
[----:B------:R-:W-:-:S08]  /*3a10*/  NOP ;  /* 0x0000000000007918 */ /* 0x000fd00000000000 */
[----:B------:R-:W-:Y:S03]  /*3a20*/  HGMMA.64x256x16.F32.BF16 R24, gdesc[UR16].tnspB, R24, gsb0 ;  /* 0x43e00000101879f0 */ /* 0x000fe60008001818 */
[----:B------:R-:W-:Y:S02]  /*3a30*/  WARPGROUP.DEPBAR.LE gsb0, 0x0 ;  /* 0x00008000000079c5 */ /* 0x000fe40000010000 */
[----:B-1----:R-:W-:Y:S05]  /*3a40*/  @!P0 BRA `(.L_x_49) ;  /* 0xfffffff000808947 */ /* 0x002fea000383ffff */
.L_x_47:
[----:B------:R5:W-:Y:S04]  /*3a50*/  STL [R1+0x20c], R148 ;  /* 0x00020c9401007387 */ /* 0x000be80000100800 */
[----:B------:R-:W3:Y:S01]  /*3a60*/  LDL.LU R8, [R1] ;  /* 0x0000000001087983 */ /* 0x000ee20000300800 */
[----:B--2---:R-:W-:Y:S06]  /*3a70*/  BAR.SYNC.DEFER_BLOCKING 0x0 ;  /* 0x0000000000007b1d */ /* 0x004fec0000010000 */
[----:B-----5:R-:W2:Y:S04]  /*3a80*/  LDL.LU R148, [R1+0x4] ;  /* 0x0000040001947983 */ /* 0x020ea80000300800 */
[----:B------:R5:W-:Y:S04]  /*3a90*/  STL [R1+0x208], R149 ;  /* 0x0002089501007387 */ /* 0x000be80000100800 */
[----:B-----5:R-:W5:Y:S01]  /*3aa0*/  LDL.LU R149, [R1+0xc] ;  /* 0x00000c0001957983 */ /* 0x020f620000300800 */
[----:B------:R-:W4:Y:S03]  /*3ab0*/  @!P1 SYNCS.CCTL.IV [UR20+0x12000] ;  /* 0x01200000ff0099b1 */ /* 0x000f260008000014 */
[----:B------:R-:W5:Y:S04]  /*3ac0*/  LDL.LU R9, [R1+0x8] ;  /* 0x0000080001097983 */ /* 0x000f680000300800 */
[----:B------:R1:W-:Y:S01]  /*3ad0*/  STL [R1+0x204], R150 ;  /* 0x0002049601007387 */ /* 0x0003e20000100800 */
[----:B----4-:R-:W-:Y:S06]  /*3ae0*/  BAR.SYNC.DEFER_BLOCKING 0x0 ;  /* 0x0000000000007b1d */ /* 0x010fec0000010000 */
[----:B-1----:R-:W4:Y:S04]  /*3af0*/  LDL.LU R150, [R1+0x14] ;  /* 0x0000140001967983 */ /* 0x002f280000300800 */
[----:B------:R-:W4:Y:S04]  /*3b00*/  LDL.LU R10, [R1+0x10] ;  /* 0x00001000010a7983 */ /* 0x000f280000300800 */
[----:B------:R1:W-:Y:S01]  /*3b10*/  STL [R1+0x200], R151 ;  /* 0x0002009701007387 */ /* 0x0003e20000100800 */
[----:B------:R-:W1:Y:S02]  /*3b20*/  @!P1 SYNCS.CCTL.IV [UR20+0x12008] ;  /* 0x01200800ff0099b1 */ /* 0x000e640008000014 */
[----:B-1----:R-:W-:Y:S06]  /*3b30*/  BAR.SYNC.DEFER_BLOCKING 0x0 ;  /* 0x0000000000007b1d */ /* 0x002fec0000010000 */
[----:B------:R-:W4:Y:S04]  /*3b40*/  LDL.LU R151, [R1+0x1c] ;  /* 0x00001c0001977983 */ /* 0x000f280000300800 */
[----:B------:R-:W4:Y:S04]  /*3b50*/  LDL.LU R11, [R1+0x18] ;  /* 0x00001800010b7983 */ /* 0x000f280000300800 */
[----:B------:R-:W4:Y:S04]  /*3b60*/  LDL.LU R16, [R1+0x24] ;  /* 0x0000240001107983 */ /* 0x000f280000300800 */
[----:B------:R-:W4:Y:S04]  /*3b70*/  LDL.LU R4, [R1+0x20] ;  /* 0x0000200001047983 */ /* 0x000f280000300800 */
[----:B------:R-:W4:Y:S01]  /*3b80*/  LDL.LU R3, [R1+0x2c] ;  /* 0x00002c0001037983 */ /* 0x000f220000300800 */
[----:B------:R-:W-:Y:S01]  /*3b90*/  F2FP.BF16.F32.PACK_AB R24, R25, R24 ;  /* 0x000000181918723e */ /* 0x000fe200000010ff */
[----:B------:R-:W1:Y:S02]  /*3ba0*/  @!P1 SYNCS.CCTL.IV [UR20+0x12010] ;  /* 0x01201000ff0099b1 */ /* 0x000e640008000014 */
[----:B------:R-:W4:Y:S04]  /*3bb0*/  LDL.LU R5, [R1+0x28] ;  /* 0x0000280001057983 */ /* 0x000f280000300800 */
        /* <DEDUP_REMOVED lines=115> */
[----:B---3--:R-:W3:Y:S01]  /*42f0*/  LDL.LU R2, [R1+0x1f8] ;  /* 0x0001f80001027983 */ /* 0x008ee20000300800 */
[----:B--2---:R-:W-:-:S02]  /*4300*/  F2FP.BF16.F32.PACK_AB R8, R148, R8 ;  /* 0x000000089408723e */ /* 0x004fc400000010ff */
[----:B-----5:R-:W-:Y:S01]  /*4310*/  F2FP.BF16.F32.PACK_AB R9, R149, R9 ;  /* 0x000000099509723e */ /* 0x020fe200000010ff */
[----:B------:R-:W2:Y:S01]  /*4320*/  LDL.LU R148, [R1+0x20c] ;  /* 0x00020c0001947983 */ /* 0x000ea20000300800 */
[----:B----4-:R-:W-:Y:S02]  /*4330*/  F2FP.BF16.F32.PACK_AB R10, R150, R10 ;  /* 0x0000000a960a723e */ /* 0x010fe400000010ff */
[----:B------:R-:W-:Y:S01]  /*4340*/  F2FP.BF16.F32.PACK_AB R11, R151, R11 ;  /* 0x0000000b970b723e */ /* 0x000fe200000010ff */
[----:B------:R-:W2:Y:S04]  /*4350*/  LDL.LU R149, [R1+0x208] ;  /* 0x0002080001957983 */ /* 0x000ea80000300800 */
[----:B------:R-:W4:Y:S04]  /*4360*/  LDL.LU R150, [R1+0x204] ;  /* 0x0002040001967983 */ /* 0x000f280000300800 */
[----:B------:R-:W4:Y:S01]  /*4370*/  LDL.LU R151, [R1+0x200] ;  /* 0x0002000001977983 */ /* 0x000f220000300800 */
[----:B------:R-:W-:Y:S01]  /*4380*/  F2FP.BF16.F32.PACK_AB R4, R16, R4 ;  /* 0x000000041004723e */ /* 0x000fe200000010ff */
[----:B------:R-:W-:Y:S01]  /*4390*/  ULOP3.LUT UR21, UR21, 0x3, URZ, 0xc0, !UPT ;  /* 0x0000000315157892 */ /* 0x000fe2000f8ec03f */
[----:B------:R-:W-:Y:S01]  /*43a0*/  F2FP.BF16.F32.PACK_AB R6, R0, R6 ;  /* 0x000000060006723e */ /* 0x000fe200000010ff */
[----:B------:R-:W5:Y:S01]  /*43b0*/  S2R R16, SR_TID.X ;  /* 0x0000000000107919 */ /* 0x000f620000002100 */
[----:B------:R-:W-:Y:S01]  /*43c0*/  F2FP.BF16.F32.PACK_AB R5, R3, R5 ;  /* 0x000000050305723e */ /* 0x000fe200000010ff */
[----:B------:R-:W-:Y:S01]  /*43d0*/  ULEA UR4, UR21, UR20, 0xe ;  /* 0x0000001415047291 */ /* 0x000fe2000f8e703f */
[----:B------:R-:W-:Y:S01]  /*43e0*/  F2FP.BF16.F32.PACK_AB R152, R243, R152 ;  /* 0x00000098f398723e */ /* 0x000fe200000010ff */
[----:B------:R-:W-:Y:S01]  /*43f0*/  ULEA UR5, UR21, UR28, 0x6 ;  /* 0x0000001c15057291 */ /* 0x000fe2000f8e303f */
[----:B------:R-:W-:Y:S01]  /*4400*/  F2FP.BF16.F32.PACK_AB R153, R242, R153 ;  /* 0x00000099f299723e */ /* 0x000fe200000010ff */
[----:B------:R-:W-:Y:S01]  /*4410*/  UMOV UR6, UR11 ;  /* 0x0000000b00067c82 */ /* 0x000fe20008000000 */
[----:B------:R-:W-:-:S02]  /*4420*/  F2FP.BF16.F32.PACK_AB R154, R241, R154 ;  /* 0x0000009af19a723e */ /* 0x000fc400000010ff */
[----:B------:R-:W-:Y:S02]  /*4430*/  ELECT P0, URZ, PT ;  /* 0x00000000003f782f */ /* 0x000fe40003800000 */
[----:B------:R-:W-:Y:S02]  /*4440*/  F2FP.BF16.F32.PACK_AB R155, R240, R155 ;  /* 0x0000009bf09b723e */ /* 0x000fe400000010ff */
[----:B------:R-:W-:Y:S02]  /*4450*/  F2FP.BF16.F32.PACK_AB R25, R27, R26 ;  /* 0x0000001a1b19723e */ /* 0x000fe400000010ff */
[----:B------:R-:W-:Y:S02]  /*4460*/  F2FP.BF16.F32.PACK_AB R56, R57, R56 ;  /* 0x000000383938723e */ /* 0x000fe400000010ff */
[----:B------:R-:W-:Y:S02]  /*4470*/  F2FP.BF16.F32.PACK_AB R26, R29, R28 ;  /* 0x0000001c1d1a723e */ /* 0x000fe400000010ff */
[----:B------:R-:W-:-:S02]  /*4480*/  F2FP.BF16.F32.PACK_AB R27, R31, R30 ;  /* 0x0000001e1f1b723e */ /* 0x000fc400000010ff */
[----:B------:R-:W-:Y:S02]  /*4490*/  F2FP.BF16.F32.PACK_AB R57, R59, R58 ;  /* 0x0000003a3b39723e */ /* 0x000fe400000010ff */
[----:B------:R-:W-:Y:S02]  /*44a0*/  F2FP.BF16.F32.PACK_AB R88, R89, R88 ;  /* 0x000000585958723e */ /* 0x000fe400000010ff */
[----:B------:R-:W-:Y:S02]  /*44b0*/  F2FP.BF16.F32.PACK_AB R58, R61, R60 ;  /* 0x0000003c3d3a723e */ /* 0x000fe400000010ff */
[----:B------:R-:W-:Y:S02]  /*44c0*/  F2FP.BF16.F32.PACK_AB R59, R63, R62 ;  /* 0x0000003e3f3b723e */ /* 0x000fe400000010ff */
[----:B------:R-:W-:Y:S02]  /*44d0*/  F2FP.BF16.F32.PACK_AB R89, R91, R90 ;  /* 0x0000005a5b59723e */ /* 0x000fe400000010ff */
[----:B------:R-:W-:-:S02]  /*44e0*/  F2FP.BF16.F32.PACK_AB R120, R121, R120 ;  /* 0x000000787978723e */ /* 0x000fc400000010ff */
[----:B------:R-:W-:Y:S01]  /*44f0*/  F2FP.BF16.F32.PACK_AB R90, R93, R92 ;  /* 0x0000005c5d5a723e */ /* 0x000fe200000010ff */
[C---:B-----5:R-:W-:Y:S01]  /*4500*/  IMAD.SHL.U32 R0, R16.reuse, 0x80, RZ ;  /* 0x0000008010007824 */ /* 0x060fe200078e00ff */
[----:B------:R-:W-:Y:S01]  /*4510*/  F2FP.BF16.F32.PACK_AB R168, R227, R168 ;  /* 0x000000a8e3a8723e */ /* 0x000fe200000010ff */
[----:B------:R-:W-:Y:S01]  /*4520*/  IMAD.SHL.U32 R3, R16, 0x10, RZ ;  /* 0x0000001010037824 */ /* 0x000fe200078e00ff */
[----:B------:R-:W-:Y:S02]  /*4530*/  F2FP.BF16.F32.PACK_AB R91, R95, R94 ;  /* 0x0000005e5f5b723e */ /* 0x000fe400000010ff */
[----:B------:R-:W-:Y:S02]  /*4540*/  LOP3.LUT R0, R0, 0x780, RZ, 0xc0, !PT ;  /* 0x0000078000007812 */ /* 0x000fe400078ec0ff */
[----:B------:R-:W-:Y:S02]  /*4550*/  F2FP.BF16.F32.PACK_AB R121, R123, R122 ;  /* 0x0000007a7b79723e */ /* 0x000fe400000010ff */
[----:B------:R-:W-:Y:S01]  /*4560*/  LOP3.LUT R3, R0, 0x70, R3, 0xf8, !PT ;  /* 0x0000007000037812 */ /* 0x000fe200078ef803 */
[----:B------:R-:W-:Y:S01]  /*4570*/  IMAD.SHL.U32 R0, R16, 0x40, RZ ;  /* 0x0000004010007824 */ /* 0x000fe200078e00ff */
[----:B------:R-:W-:-:S02]  /*4580*/  F2FP.BF16.F32.PACK_AB R169, R226, R169 ;  /* 0x000000a9e2a9723e */ /* 0x000fc400000010ff */
[----:B------:R-:W-:Y:S02]  /*4590*/  LOP3.LUT R3, R3, 0x10, R16, 0x78, !PT ;  /* 0x0000001003037812 */ /* 0x000fe400078e7810 */
[----:B------:R-:W-:Y:S02]  /*45a0*/  F2FP.BF16.F32.PACK_AB R122, R125, R124 ;  /* 0x0000007c7d7a723e */ /* 0x000fe400000010ff */
[----:B------:R-:W-:Y:S02]  /*45b0*/  LOP3.LUT R0, R3, 0x1800, R0, 0xf8, !PT ;  /* 0x0000180003007812 */ /* 0x000fe400078ef800 */
[----:B------:R-:W-:Y:S02]  /*45c0*/  F2FP.BF16.F32.PACK_AB R170, R225, R170 ;  /* 0x000000aae1aa723e */ /* 0x000fe400000010ff */
[----:B------:R-:W-:Y:S02]  /*45d0*/  LOP3.LUT R3, R0, 0x20, RZ, 0x3c, !PT ;  /* 0x0000002000037812 */ /* 0x000fe400078e3cff */
[----:B------:R-:W-:-:S02]  /*45e0*/  F2FP.BF16.F32.PACK_AB R123, R127, R126 ;  /* 0x0000007e7f7b723e */ /* 0x000fc400000010ff */
[----:B------:R-:W-:Y:S01]  /*45f0*/  F2FP.BF16.F32.PACK_AB R171, R224, R171 ;  /* 0x000000abe0ab723e */ /* 0x000fe200000010ff */
[----:B------:R-:W-:Y:S01]  /*4600*/  VIADD R3, R3, UR20 ;  /* 0x0000001403037c36 */ /* 0x000fe20008000000 */
        /* <DEDUP_REMOVED lines=94> */
[----:B---3--:R-:W-:Y:S01]  /*4bf0*/  F2FP.BF16.F32.PACK_AB R199, R17, R2 ;  /* 0x0000000211c7723e */ /* 0x008fe200000010ff */
[----:B------:R-:W-:-:S05]  /*4c00*/  VIADD R2, R0, UR20 ;  /* 0x0000001400027c36 */ /* 0x000fca0008000000 */
[----:B-1----:R1:W-:Y:S01]  /*4c10*/  STSM.16.M88.4 [R2], R8 ;  /* 0x0000000802007844 */ /* 0x0023e20000000200 */
[----:B--2---:R-:W-:-:S03]  /*4c20*/  F2FP.BF16.F32.PACK_AB R146, R149, R148 ;  /* 0x000000949592723e */ /* 0x004fc600000010ff */
[----:B------:R-:W-:Y:S04]  /*4c30*/  STSM.16.M88.4 [R2+0x4000], R152 ;  /* 0x0040009802007844 */ /* 0x000fe80000000200 */
[----:B------:R-:W-:Y:S01]  /*4c40*/  STSM.16.M88.4 [R2+0x8000], R168 ;  /* 0x008000a802007844 */ /* 0x000fe20000000200 */
[----:B----4-:R-:W-:-:S03]  /*4c50*/  F2FP.BF16.F32.PACK_AB R147, R151, R150 ;  /* 0x000000969793723e */ /* 0x010fc600000010ff */
[----:B------:R-:W-:Y:S04]  /*4c60*/  STSM.16.M88.4 [R2+0xc000], R184 ;  /* 0x00c000b802007844 */ /* 0x000fe80000000200 */
[----:B------:R-:W-:Y:S01]  /*4c70*/  STSM.16.M88.4 [R2+0x2000], R24 ;  /* 0x0020001802007844 */ /* 0x000fe20000000200 */
[C---:B-1----:R-:W-:Y:S02]  /*4c80*/  LOP3.LUT R8, R0.reuse, 0x40, RZ, 0x3c, !PT ;  /* 0x0000004000087812 */ /* 0x042fe400078e3cff */
[----:B------:R-:W-:Y:S01]  /*4c90*/  LOP3.LUT R0, R0, 0x60, RZ, 0x3c, !PT ;  /* 0x0000006000007812 */ /* 0x000fe200078e3cff */
[----:B------:R-:W-:Y:S02]  /*4ca0*/  STSM.16.M88.4 [R2+0x6000], R56 ;  /* 0x0060003802007844 */ /* 0x000fe40000000200 */
[----:B------:R-:W-:-:S02]  /*4cb0*/  VIADD R8, R8, UR20 ;  /* 0x0000001408087c36 */ /* 0x000fc40008000000 */
[----:B------:R-:W-:Y:S01]  /*4cc0*/  STSM.16.M88.4 [R2+0xa000], R88 ;  /* 0x00a0005802007844 */ /* 0x000fe20000000200 */
[----:B------:R-:W-:-:S03]  /*4cd0*/  VIADD R0, R0, UR20 ;  /* 0x0000001400007c36 */ /* 0x000fc60008000000 */
[----:B------:R-:W-:Y:S04]  /*4ce0*/  STSM.16.M88.4 [R2+0xe000], R120 ;  /* 0x00e0007802007844 */ /* 0x000fe80000000200 */
[----:B------:R-:W-:Y:S04]  /*4cf0*/  STSM.16.M88.4 [R3], R4 ;  /* 0x0000000403007844 */ /* 0x000fe80000000200 */
[----:B------:R-:W-:Y:S04]  /*4d00*/  STSM.16.M88.4 [R3+0x4000], R156 ;  /* 0x0040009c03007844 */ /* 0x000fe80000000200 */
[----:B------:R-:W-:Y:S04]  /*4d10*/  STSM.16.M88.4 [R3+0x8000], R172 ;  /* 0x008000ac03007844 */ /* 0x000fe80000000200 */
[----:B------:R-:W-:Y:S04]  /*4d20*/  STSM.16.M88.4 [R3+0xc000], R188 ;  /* 0x00c000bc03007844 */ /* 0x000fe80000000200 */
[----:B------:R-:W-:Y:S04]  /*4d30*/  STSM.16.M88.4 [R3+0x2000], R32 ;  /* 0x0020002003007844 */ /* 0x000fe80000000200 */
[----:B------:R-:W-:Y:S04]  /*4d40*/  STSM.16.M88.4 [R3+0x6000], R64 ;  /* 0x0060004003007844 */ /* 0x000fe80000000200 */
[----:B------:R-:W-:Y:S04]  /*4d50*/  STSM.16.M88.4 [R3+0xa000], R96 ;  /* 0x00a0006003007844 */ /* 0x000fe80000000200 */
        /* <DEDUP_REMOVED lines=16> */
[----:B------:R-:W-:Y:S01]  /*4e60*/  STSM.16.M88.4 [R0+0xe000], R144 ;  /* 0x00e0009000007844 */ /* 0x000fe20000000200 */
[----:B------:R1:W-:Y:S06]  /*4e70*/  MEMBAR.ALL.CTA ;  /* 0x0000000000007992 */ /* 0x0003ec0000008000 */
[----:B-1----:R-:W1:Y:S02]  /*4e80*/  FENCE.VIEW.ASYNC.S ;  /* 0x00000000000073c6 */ /* 0x002e640000000000 */
[----:B-1----:R-:W-:Y:S06]  /*4e90*/  BAR.SYNC.DEFER_BLOCKING 0x0 ;  /* 0x0000000000007b1d */ /* 0x002fec0000010000 */
[----:B------:R1:W-:Y:S01]  /*4ea0*/  UTMASTG.2D [UR4], [UR26] ;  /* 0x000000041a0073b5 */ /* 0x0003e20008008000 */
[----:B------:R0:W-:Y:S01]  /*4eb0*/  UTMACMDFLUSH ;  /* 0x00000000000079b7 */ /* 0x0001e20000000000 */
[----:B------:R-:W-:-:S04]  /*4ec0*/  DEPBAR.LE SB0, 0x0 ;  /* 0x000080000000791a */ /* 0x000fc80000000000 */
[----:B------:R-:W-:Y:S06]  /*4ed0*/  BAR.SYNC.DEFER_BLOCKING 0x0 ;  /* 0x0000000000007b1d */ /* 0x000fec0000010000 */
[----:B-1----:R-:W-:Y:S05]  /*4ee0*/  EXIT ;  /* 0x000000000000794d */ /* 0x002fea0003800000 */
.L_x_48:
[----:B------:R-:W2:Y:S02]  /*4ef0*/  SYNCS.PHASECHK.TRANS64.TRYWAIT P0, [UR16+0x12000], R2 ;  /* 0x01200002ff0075a7 */ /* 0x000ea40008000150 */
[----:B--2---:R-:W-:Y:S05]  /*4f00*/  @!P0 BRA `(.L_x_48) ;  /* 0xfffffffc00f88947 */ /* 0x004fea000383ffff */
[----:B------:R-:W-:Y:S05]  /*4f10*/  BRA `(.L_x_50) ;  /* 0xffffffdc00c07947 */ /* 0x000fea000383ffff */
.L_x_51:
[----:B------:R-:W-:-:S00]  /*4f20*/  BRA `(.L_x_51) ;  /* 0xfffffffc00fc7947 */ /* 0x000fc0000383ffff */
[----:B------:R-:W-:-:S00]  /*4f30*/  NOP ;  /* 0x0000000000007918 */ /* 0x000fc00000000000 */
        /* <DEDUP_REMOVED lines=12> */
.L_x_52:


//--------------------- .nv.shared.gluon_wgmma    --------------------------
	.section	.nv.shared.gluon_wgmma,"aw",@nobits
	.sectionflags	@""
	.align	16
	.zero		1024


//--------------------- .nv.shared.reserved.0     --------------------------
	.section	.nv.shared.reserved.0,"aw",@nobits
	.weak		__nv_reservedSMEM_offset_0_alias
	.size		__nv_reservedSMEM_offset_0_alias, 0, 0
	.other		__nv_reservedSMEM_offset_0_alias,@"STO_CUDA_RESERVED_SHARED STV_DEFAULT"
__nv_reservedSMEM_offset_0_alias:
	.zero		0


//--------------------- .nv.constant0.gluon_wgmma --------------------------
	.section	.nv.constant0.gluon_wgmma,"a",@progbits
	.sectionflags	@""
	.align	4
.nv.constant0.gluon_wgmma:
	.zero		608


//--------------------- SYMBOLS --------------------------

	.type		.nv.reservedSmem.offset0,@object
	.size		.nv.reservedSmem.offset0,0x4
